//
// Generated by NVIDIA NVVM Compiler
//
// Compiler Build ID: CL-36424714
// Cuda compilation tools, release 13.0, V13.0.88
// Based on NVVM 20.0.0
//

.version 9.0
.target sm_100
.address_size 64

	// .globl	_Z12setup_kernelP17curandStateXORWOWm
.func  (.param .b64 func_retval0) __internal_accurate_pow
(
	.param .b64 __internal_accurate_pow_param_0
)
;
.global .align 4 .b8 precalc_xorwow_matrix[102400];
.global .align 4 .b8 precalc_xorwow_offset_matrix[102400];
.global .align 4 .b8 mrg32k3aM1[2304];
.global .align 4 .b8 mrg32k3aM2[2304];
.global .align 4 .b8 mrg32k3aM1SubSeq[2016];
.global .align 4 .b8 mrg32k3aM2SubSeq[2016];
.global .align 4 .b8 mrg32k3aM1Seq[2304];
.global .align 4 .b8 mrg32k3aM2Seq[2304];
.const .align 8 .b8 __cr_lgamma_table[72];

.visible .entry _Z12setup_kernelP17curandStateXORWOWm(
	.param .u64 .ptr .align 1 _Z12setup_kernelP17curandStateXORWOWm_param_0,
	.param .u64 _Z12setup_kernelP17curandStateXORWOWm_param_1
)
{
	.reg .pred 	%p<24>;
	.reg .b32 	%r<419>;
	.reg .b64 	%rd<19>;

	ld.param.u64 	%rd8, [_Z12setup_kernelP17curandStateXORWOWm_param_0];
	ld.param.u64 	%rd9, [_Z12setup_kernelP17curandStateXORWOWm_param_1];
	cvta.to.global.u64 	%rd10, %rd8;
	mov.u32 	%r182, %ctaid.x;
	mov.u32 	%r183, %ctaid.y;
	mov.u32 	%r184, %nctaid.x;
	mad.lo.s32 	%r185, %r183, %r184, %r182;
	mov.u32 	%r186, %ntid.x;
	mov.u32 	%r187, %ntid.y;
	mov.u32 	%r188, %tid.y;
	mov.u32 	%r189, %tid.x;
	mad.lo.s32 	%r190, %r185, %r187, %r188;
	mad.lo.s32 	%r191, %r190, %r186, %r189;
	cvt.s64.s32 	%rd18, %r191;
	mul.wide.s32 	%rd11, %r191, 48;
	add.s64 	%rd2, %rd10, %rd11;
	cvt.u32.u64 	%r192, %rd9;
	xor.b32  	%r193, %r192, -1429050551;
	mul.lo.s32 	%r194, %r193, 1099087573;
	{ .reg .b32 tmp; mov.b64 {tmp, %r195}, %rd9; }
	xor.b32  	%r196, %r195, -136515619;
	mul.lo.s32 	%r197, %r196, -1703105765;
	add.s32 	%r198, %r194, %r197;
	add.s32 	%r199, %r198, 6615241;
	add.s32 	%r200, %r194, 123456789;
	st.global.v2.u32 	[%rd2], {%r199, %r200};
	xor.b32  	%r201, %r194, 362436069;
	add.s32 	%r202, %r197, 521288629;
	st.global.v2.u32 	[%rd2+8], {%r201, %r202};
	xor.b32  	%r203, %r197, 88675123;
	add.s32 	%r204, %r194, 5783321;
	st.global.v2.u32 	[%rd2+16], {%r203, %r204};
	setp.eq.s32 	%p1, %r191, 0;
	@%p1 bra 	$L__BB0_42;
	mov.b32 	%r325, 0;
$L__BB0_2:
	and.b64  	%rd4, %rd18, 3;
	setp.eq.s64 	%p2, %rd4, 0;
	@%p2 bra 	$L__BB0_41;
	mul.wide.u32 	%rd12, %r325, 3200;
	mov.u64 	%rd13, precalc_xorwow_matrix;
	add.s64 	%rd5, %rd13, %rd12;
	cvt.u32.u64 	%r2, %rd4;
	mov.b32 	%r326, 0;
$L__BB0_4:
	mov.b32 	%r339, 0;
	mov.u32 	%r340, %r339;
	mov.u32 	%r341, %r339;
	mov.u32 	%r342, %r339;
	mov.u32 	%r343, %r339;
	mov.u32 	%r332, %r339;
$L__BB0_5:
	mul.wide.u32 	%rd14, %r332, 4;
	add.s64 	%rd15, %rd2, %rd14;
	ld.global.u32 	%r10, [%rd15+4];
	shl.b32 	%r11, %r332, 5;
	mov.b32 	%r338, 0;
$L__BB0_6:
	.pragma "nounroll";
	shr.u32 	%r209, %r10, %r338;
	and.b32  	%r210, %r209, 1;
	setp.eq.b32 	%p3, %r210, 1;
	not.pred 	%p4, %p3;
	add.s32 	%r211, %r11, %r338;
	mul.lo.s32 	%r212, %r211, 5;
	mul.wide.u32 	%rd16, %r212, 4;
	add.s64 	%rd6, %rd5, %rd16;
	@%p4 bra 	$L__BB0_8;
	ld.global.u32 	%r213, [%rd6];
	xor.b32  	%r343, %r343, %r213;
	ld.global.u32 	%r214, [%rd6+4];
	xor.b32  	%r342, %r342, %r214;
	ld.global.u32 	%r215, [%rd6+8];
	xor.b32  	%r341, %r341, %r215;
	ld.global.u32 	%r216, [%rd6+12];
	xor.b32  	%r340, %r340, %r216;
	ld.global.u32 	%r217, [%rd6+16];
	xor.b32  	%r339, %r339, %r217;
$L__BB0_8:
	and.b32  	%r219, %r209, 2;
	setp.eq.s32 	%p5, %r219, 0;
	@%p5 bra 	$L__BB0_10;
	ld.global.u32 	%r220, [%rd6+20];
	xor.b32  	%r343, %r343, %r220;
	ld.global.u32 	%r221, [%rd6+24];
	xor.b32  	%r342, %r342, %r221;
	ld.global.u32 	%r222, [%rd6+28];
	xor.b32  	%r341, %r341, %r222;
	ld.global.u32 	%r223, [%rd6+32];
	xor.b32  	%r340, %r340, %r223;
	ld.global.u32 	%r224, [%rd6+36];
	xor.b32  	%r339, %r339, %r224;
$L__BB0_10:
	and.b32  	%r226, %r209, 4;
	setp.eq.s32 	%p6, %r226, 0;
	@%p6 bra 	$L__BB0_12;
	ld.global.u32 	%r227, [%rd6+40];
	xor.b32  	%r343, %r343, %r227;
	ld.global.u32 	%r228, [%rd6+44];
	xor.b32  	%r342, %r342, %r228;
	ld.global.u32 	%r229, [%rd6+48];
	xor.b32  	%r341, %r341, %r229;
	ld.global.u32 	%r230, [%rd6+52];
	xor.b32  	%r340, %r340, %r230;
	ld.global.u32 	%r231, [%rd6+56];
	xor.b32  	%r339, %r339, %r231;
$L__BB0_12:
	and.b32  	%r233, %r209, 8;
	setp.eq.s32 	%p7, %r233, 0;
	@%p7 bra 	$L__BB0_14;
	ld.global.u32 	%r234, [%rd6+60];
	xor.b32  	%r343, %r343, %r234;
	ld.global.u32 	%r235, [%rd6+64];
	xor.b32  	%r342, %r342, %r235;
	ld.global.u32 	%r236, [%rd6+68];
	xor.b32  	%r341, %r341, %r236;
	ld.global.u32 	%r237, [%rd6+72];
	xor.b32  	%r340, %r340, %r237;
	ld.global.u32 	%r238, [%rd6+76];
	xor.b32  	%r339, %r339, %r238;
$L__BB0_14:
	and.b32  	%r240, %r209, 16;
	setp.eq.s32 	%p8, %r240, 0;
	@%p8 bra 	$L__BB0_16;
	ld.global.u32 	%r241, [%rd6+80];
	xor.b32  	%r343, %r343, %r241;
	ld.global.u32 	%r242, [%rd6+84];
	xor.b32  	%r342, %r342, %r242;
	ld.global.u32 	%r243, [%rd6+88];
	xor.b32  	%r341, %r341, %r243;
	ld.global.u32 	%r244, [%rd6+92];
	xor.b32  	%r340, %r340, %r244;
	ld.global.u32 	%r245, [%rd6+96];
	xor.b32  	%r339, %r339, %r245;
$L__BB0_16:
	and.b32  	%r247, %r209, 32;
	setp.eq.s32 	%p9, %r247, 0;
	@%p9 bra 	$L__BB0_18;
	ld.global.u32 	%r248, [%rd6+100];
	xor.b32  	%r343, %r343, %r248;
	ld.global.u32 	%r249, [%rd6+104];
	xor.b32  	%r342, %r342, %r249;
	ld.global.u32 	%r250, [%rd6+108];
	xor.b32  	%r341, %r341, %r250;
	ld.global.u32 	%r251, [%rd6+112];
	xor.b32  	%r340, %r340, %r251;
	ld.global.u32 	%r252, [%rd6+116];
	xor.b32  	%r339, %r339, %r252;
$L__BB0_18:
	and.b32  	%r254, %r209, 64;
	setp.eq.s32 	%p10, %r254, 0;
	@%p10 bra 	$L__BB0_20;
	ld.global.u32 	%r255, [%rd6+120];
	xor.b32  	%r343, %r343, %r255;
	ld.global.u32 	%r256, [%rd6+124];
	xor.b32  	%r342, %r342, %r256;
	ld.global.u32 	%r257, [%rd6+128];
	xor.b32  	%r341, %r341, %r257;
	ld.global.u32 	%r258, [%rd6+132];
	xor.b32  	%r340, %r340, %r258;
	ld.global.u32 	%r259, [%rd6+136];
	xor.b32  	%r339, %r339, %r259;
$L__BB0_20:
	and.b32  	%r261, %r209, 128;
	setp.eq.s32 	%p11, %r261, 0;
	@%p11 bra 	$L__BB0_22;
	ld.global.u32 	%r262, [%rd6+140];
	xor.b32  	%r343, %r343, %r262;
	ld.global.u32 	%r263, [%rd6+144];
	xor.b32  	%r342, %r342, %r263;
	ld.global.u32 	%r264, [%rd6+148];
	xor.b32  	%r341, %r341, %r264;
	ld.global.u32 	%r265, [%rd6+152];
	xor.b32  	%r340, %r340, %r265;
	ld.global.u32 	%r266, [%rd6+156];
	xor.b32  	%r339, %r339, %r266;
$L__BB0_22:
	and.b32  	%r268, %r209, 256;
	setp.eq.s32 	%p12, %r268, 0;
	@%p12 bra 	$L__BB0_24;
	ld.global.u32 	%r269, [%rd6+160];
	xor.b32  	%r343, %r343, %r269;
	ld.global.u32 	%r270, [%rd6+164];
	xor.b32  	%r342, %r342, %r270;
	ld.global.u32 	%r271, [%rd6+168];
	xor.b32  	%r341, %r341, %r271;
	ld.global.u32 	%r272, [%rd6+172];
	xor.b32  	%r340, %r340, %r272;
	ld.global.u32 	%r273, [%rd6+176];
	xor.b32  	%r339, %r339, %r273;
$L__BB0_24:
	and.b32  	%r275, %r209, 512;
	setp.eq.s32 	%p13, %r275, 0;
	@%p13 bra 	$L__BB0_26;
	ld.global.u32 	%r276, [%rd6+180];
	xor.b32  	%r343, %r343, %r276;
	ld.global.u32 	%r277, [%rd6+184];
	xor.b32  	%r342, %r342, %r277;
	ld.global.u32 	%r278, [%rd6+188];
	xor.b32  	%r341, %r341, %r278;
	ld.global.u32 	%r279, [%rd6+192];
	xor.b32  	%r340, %r340, %r279;
	ld.global.u32 	%r280, [%rd6+196];
	xor.b32  	%r339, %r339, %r280;
$L__BB0_26:
	and.b32  	%r282, %r209, 1024;
	setp.eq.s32 	%p14, %r282, 0;
	@%p14 bra 	$L__BB0_28;
	ld.global.u32 	%r283, [%rd6+200];
	xor.b32  	%r343, %r343, %r283;
	ld.global.u32 	%r284, [%rd6+204];
	xor.b32  	%r342, %r342, %r284;
	ld.global.u32 	%r285, [%rd6+208];
	xor.b32  	%r341, %r341, %r285;
	ld.global.u32 	%r286, [%rd6+212];
	xor.b32  	%r340, %r340, %r286;
	ld.global.u32 	%r287, [%rd6+216];
	xor.b32  	%r339, %r339, %r287;
$L__BB0_28:
	and.b32  	%r289, %r209, 2048;
	setp.eq.s32 	%p15, %r289, 0;
	@%p15 bra 	$L__BB0_30;
	ld.global.u32 	%r290, [%rd6+220];
	xor.b32  	%r343, %r343, %r290;
	ld.global.u32 	%r291, [%rd6+224];
	xor.b32  	%r342, %r342, %r291;
	ld.global.u32 	%r292, [%rd6+228];
	xor.b32  	%r341, %r341, %r292;
	ld.global.u32 	%r293, [%rd6+232];
	xor.b32  	%r340, %r340, %r293;
	ld.global.u32 	%r294, [%rd6+236];
	xor.b32  	%r339, %r339, %r294;
$L__BB0_30:
	and.b32  	%r296, %r209, 4096;
	setp.eq.s32 	%p16, %r296, 0;
	@%p16 bra 	$L__BB0_32;
	ld.global.u32 	%r297, [%rd6+240];
	xor.b32  	%r343, %r343, %r297;
	ld.global.u32 	%r298, [%rd6+244];
	xor.b32  	%r342, %r342, %r298;
	ld.global.u32 	%r299, [%rd6+248];
	xor.b32  	%r341, %r341, %r299;
	ld.global.u32 	%r300, [%rd6+252];
	xor.b32  	%r340, %r340, %r300;
	ld.global.u32 	%r301, [%rd6+256];
	xor.b32  	%r339, %r339, %r301;
$L__BB0_32:
	and.b32  	%r303, %r209, 8192;
	setp.eq.s32 	%p17, %r303, 0;
	@%p17 bra 	$L__BB0_34;
	ld.global.u32 	%r304, [%rd6+260];
	xor.b32  	%r343, %r343, %r304;
	ld.global.u32 	%r305, [%rd6+264];
	xor.b32  	%r342, %r342, %r305;
	ld.global.u32 	%r306, [%rd6+268];
	xor.b32  	%r341, %r341, %r306;
	ld.global.u32 	%r307, [%rd6+272];
	xor.b32  	%r340, %r340, %r307;
	ld.global.u32 	%r308, [%rd6+276];
	xor.b32  	%r339, %r339, %r308;
$L__BB0_34:
	and.b32  	%r310, %r209, 16384;
	setp.eq.s32 	%p18, %r310, 0;
	@%p18 bra 	$L__BB0_36;
	ld.global.u32 	%r311, [%rd6+280];
	xor.b32  	%r343, %r343, %r311;
	ld.global.u32 	%r312, [%rd6+284];
	xor.b32  	%r342, %r342, %r312;
	ld.global.u32 	%r313, [%rd6+288];
	xor.b32  	%r341, %r341, %r313;
	ld.global.u32 	%r314, [%rd6+292];
	xor.b32  	%r340, %r340, %r314;
	ld.global.u32 	%r315, [%rd6+296];
	xor.b32  	%r339, %r339, %r315;
$L__BB0_36:
	and.b32  	%r317, %r209, 32768;
	setp.eq.s32 	%p19, %r317, 0;
	@%p19 bra 	$L__BB0_38;
	ld.global.u32 	%r318, [%rd6+300];
	xor.b32  	%r343, %r343, %r318;
	ld.global.u32 	%r319, [%rd6+304];
	xor.b32  	%r342, %r342, %r319;
	ld.global.u32 	%r320, [%rd6+308];
	xor.b32  	%r341, %r341, %r320;
	ld.global.u32 	%r321, [%rd6+312];
	xor.b32  	%r340, %r340, %r321;
	ld.global.u32 	%r322, [%rd6+316];
	xor.b32  	%r339, %r339, %r322;
$L__BB0_38:
	add.s32 	%r338, %r338, 16;
	setp.ne.s32 	%p20, %r338, 32;
	@%p20 bra 	$L__BB0_6;
	mad.lo.s32 	%r323, %r332, -31, %r11;
	add.s32 	%r332, %r323, 1;
	setp.ne.s32 	%p21, %r332, 5;
	@%p21 bra 	$L__BB0_5;
	st.global.u32 	[%rd2+4], %r343;
	st.global.u32 	[%rd2+8], %r342;
	st.global.u32 	[%rd2+12], %r341;
	st.global.u32 	[%rd2+16], %r340;
	st.global.u32 	[%rd2+20], %r339;
	add.s32 	%r326, %r326, 1;
	setp.lt.u32 	%p22, %r326, %r2;
	@%p22 bra 	$L__BB0_4;
$L__BB0_41:
	shr.u64 	%rd7, %rd18, 2;
	add.s32 	%r325, %r325, 1;
	setp.gt.u64 	%p23, %rd18, 3;
	mov.u64 	%rd18, %rd7;
	@%p23 bra 	$L__BB0_2;
$L__BB0_42:
	mov.b32 	%r324, 0;
	st.global.v2.u32 	[%rd2+24], {%r324, %r324};
	st.global.u32 	[%rd2+32], %r324;
	mov.b64 	%rd17, 0;
	st.global.u64 	[%rd2+40], %rd17;
	ret;

}
	// .globl	_Z12GPU_contagioP5AgentP17curandStateXORWOW
.visible .entry _Z12GPU_contagioP5AgentP17curandStateXORWOW(
	.param .u64 .ptr .align 1 _Z12GPU_contagioP5AgentP17curandStateXORWOW_param_0,
	.param .u64 .ptr .align 1 _Z12GPU_contagioP5AgentP17curandStateXORWOW_param_1
)
{
	.reg .pred 	%p<31>;
	.reg .b32 	%r<80>;
	.reg .b32 	%f<14>;
	.reg .b64 	%rd<18>;
	.reg .b64 	%fd<35>;

	ld.param.u64 	%rd3, [_Z12GPU_contagioP5AgentP17curandStateXORWOW_param_0];
	ld.param.u64 	%rd4, [_Z12GPU_contagioP5AgentP17curandStateXORWOW_param_1];
	cvta.to.global.u64 	%rd5, %rd3;
	mov.u32 	%r22, %ctaid.x;
	mov.u32 	%r23, %ctaid.y;
	mov.u32 	%r1, %nctaid.x;
	mad.lo.s32 	%r24, %r23, %r1, %r22;
	mov.u32 	%r2, %ntid.x;
	mov.u32 	%r3, %ntid.y;
	mul.lo.s32 	%r25, %r2, %r3;
	mov.u32 	%r26, %tid.y;
	mov.u32 	%r27, %tid.x;
	mad.lo.s32 	%r28, %r26, %r2, %r27;
	mad.lo.s32 	%r4, %r24, %r25, %r28;
	mul.wide.s32 	%rd6, %r4, 40;
	add.s64 	%rd7, %rd5, %rd6;
	add.s64 	%rd1, %rd7, 28;
	ld.global.u32 	%r29, [%rd7+28];
	setp.ne.s32 	%p2, %r29, 0;
	@%p2 bra 	$L__BB1_23;
	cvta.to.global.u64 	%rd8, %rd4;
	mov.f64 	%fd13, 0d4000000000000000;
	{
	.reg .b32 %temp; 
	mov.b64 	{%temp, %r5}, %fd13;
	}
	and.b32  	%r31, %r5, 2146435072;
	setp.eq.s32 	%p3, %r31, 1062207488;
	and.b32  	%r32, %r5, 2147483647;
	setp.ne.s32 	%p4, %r32, 1071644672;
	and.pred  	%p1, %p3, %p4;
	mul.wide.s32 	%rd9, %r4, 48;
	add.s64 	%rd2, %rd8, %rd9;
	mov.b32 	%r75, 0;
$L__BB1_2:
	mov.b32 	%r76, 0;
$L__BB1_3:
	mov.b32 	%r77, 0;
$L__BB1_4:
	neg.s32 	%r79, %r2;
	mad.lo.s32 	%r35, %r75, %r1, %r76;
	mad.lo.s32 	%r36, %r3, %r35, %r77;
	mul.lo.s32 	%r78, %r2, %r36;
$L__BB1_5:
	ld.param.u64 	%rd16, [_Z12GPU_contagioP5AgentP17curandStateXORWOW_param_0];
	mul.wide.s32 	%rd10, %r78, 40;
	cvta.to.global.u64 	%rd11, %rd16;
	add.s64 	%rd12, %rd11, %rd10;
	ld.global.u32 	%r37, [%rd12+28];
	setp.ne.s32 	%p5, %r37, 1;
	@%p5 bra 	$L__BB1_19;
	ld.param.u64 	%rd17, [_Z12GPU_contagioP5AgentP17curandStateXORWOW_param_0];
	setp.lt.s32 	%p6, %r5, 0;
	selp.b32 	%r13, 0, 2146435072, %p6;
	setp.eq.s32 	%p7, %r31, 1062207488;
	ld.global.f32 	%f6, [%rd1+4];
	ld.global.f32 	%f1, [%rd1+8];
	cvta.to.global.u64 	%rd13, %rd17;
	add.s64 	%rd15, %rd13, %rd10;
	ld.global.f32 	%f7, [%rd15+32];
	ld.global.f32 	%f2, [%rd15+36];
	sub.f32 	%f3, %f6, %f7;
	cvt.f64.f32 	%fd1, %f3;
	{
	.reg .b32 %temp; 
	mov.b64 	{%temp, %r15}, %fd1;
	}
	abs.f64 	%fd2, %fd1;
	{ // callseq 0, 0
	.param .b64 param0;
	st.param.f64 	[param0], %fd2;
	.param .b64 retval0;
	call.uni (retval0), 
	__internal_accurate_pow, 
	(
	param0
	);
	ld.param.f64 	%fd14, [retval0];
	} // callseq 0
	setp.lt.s32 	%p8, %r15, 0;
	neg.f64 	%fd16, %fd14;
	selp.f64 	%fd17, %fd16, %fd14, %p7;
	selp.f64 	%fd18, %fd17, %fd14, %p8;
	setp.eq.f32 	%p9, %f3, 0f00000000;
	selp.b32 	%r38, %r15, 0, %p7;
	or.b32  	%r39, %r38, 2146435072;
	selp.b32 	%r40, %r39, %r38, %p6;
	mov.b32 	%r41, 0;
	mov.b64 	%fd19, {%r41, %r40};
	selp.f64 	%fd33, %fd19, %fd18, %p9;
	add.f64 	%fd20, %fd1, 0d4000000000000000;
	{
	.reg .b32 %temp; 
	mov.b64 	{%temp, %r42}, %fd20;
	}
	and.b32  	%r43, %r42, 2146435072;
	setp.ne.s32 	%p10, %r43, 2146435072;
	@%p10 bra 	$L__BB1_11;
	setp.num.f32 	%p11, %f3, %f3;
	@%p11 bra 	$L__BB1_9;
	mov.f64 	%fd21, 0d4000000000000000;
	add.rn.f64 	%fd33, %fd1, %fd21;
	bra.uni 	$L__BB1_11;
$L__BB1_9:
	setp.neu.f64 	%p12, %fd2, 0d7FF0000000000000;
	@%p12 bra 	$L__BB1_11;
	setp.lt.s32 	%p13, %r15, 0;
	or.b32  	%r44, %r13, -2147483648;
	selp.b32 	%r45, %r44, %r13, %p1;
	selp.b32 	%r46, %r45, %r13, %p13;
	mov.b32 	%r47, 0;
	mov.b64 	%fd33, {%r47, %r46};
$L__BB1_11:
	setp.lt.s32 	%p14, %r5, 0;
	setp.eq.s32 	%p15, %r31, 1062207488;
	setp.eq.f32 	%p17, %f3, 0f3F800000;
	cvt.rn.f32.f64 	%f8, %fd33;
	selp.f32 	%f4, 0f3F800000, %f8, %p17;
	sub.f32 	%f5, %f1, %f2;
	cvt.f64.f32 	%fd7, %f5;
	{
	.reg .b32 %temp; 
	mov.b64 	{%temp, %r16}, %fd7;
	}
	abs.f64 	%fd8, %fd7;
	{ // callseq 1, 0
	.param .b64 param0;
	st.param.f64 	[param0], %fd8;
	.param .b64 retval0;
	call.uni (retval0), 
	__internal_accurate_pow, 
	(
	param0
	);
	ld.param.f64 	%fd22, [retval0];
	} // callseq 1
	setp.lt.s32 	%p18, %r16, 0;
	neg.f64 	%fd24, %fd22;
	selp.f64 	%fd25, %fd24, %fd22, %p15;
	selp.f64 	%fd26, %fd25, %fd22, %p18;
	setp.eq.f32 	%p19, %f5, 0f00000000;
	selp.b32 	%r48, %r16, 0, %p15;
	or.b32  	%r49, %r48, 2146435072;
	selp.b32 	%r50, %r49, %r48, %p14;
	mov.b32 	%r51, 0;
	mov.b64 	%fd27, {%r51, %r50};
	selp.f64 	%fd34, %fd27, %fd26, %p19;
	add.f64 	%fd28, %fd7, 0d4000000000000000;
	{
	.reg .b32 %temp; 
	mov.b64 	{%temp, %r52}, %fd28;
	}
	and.b32  	%r53, %r52, 2146435072;
	setp.ne.s32 	%p20, %r53, 2146435072;
	@%p20 bra 	$L__BB1_16;
	setp.num.f32 	%p21, %f5, %f5;
	@%p21 bra 	$L__BB1_14;
	mov.f64 	%fd29, 0d4000000000000000;
	add.rn.f64 	%fd34, %fd7, %fd29;
	bra.uni 	$L__BB1_16;
$L__BB1_14:
	setp.neu.f64 	%p22, %fd8, 0d7FF0000000000000;
	@%p22 bra 	$L__BB1_16;
	setp.lt.s32 	%p23, %r16, 0;
	or.b32  	%r54, %r13, -2147483648;
	selp.b32 	%r55, %r54, %r13, %p1;
	selp.b32 	%r56, %r55, %r13, %p23;
	mov.b32 	%r57, 0;
	mov.b64 	%fd34, {%r57, %r56};
$L__BB1_16:
	setp.eq.f32 	%p24, %f5, 0f3F800000;
	selp.f64 	%fd30, 0d3FF0000000000000, %fd34, %p24;
	cvt.f64.f32 	%fd31, %f4;
	add.f64 	%fd32, %fd30, %fd31;
	cvt.rn.f32.f64 	%f9, %fd32;
	sqrt.rn.f32 	%f10, %f9;
	setp.gtu.f32 	%p25, %f10, 0f3F800000;
	@%p25 bra 	$L__BB1_19;
	ld.global.v2.u32 	{%r58, %r59}, [%rd2];
	ld.global.v2.u32 	{%r60, %r61}, [%rd2+8];
	ld.global.v2.u32 	{%r62, %r63}, [%rd2+16];
	shr.u32 	%r64, %r59, 2;
	xor.b32  	%r65, %r64, %r59;
	shl.b32 	%r66, %r63, 4;
	shl.b32 	%r67, %r65, 1;
	xor.b32  	%r68, %r66, %r67;
	xor.b32  	%r69, %r68, %r63;
	xor.b32  	%r70, %r69, %r65;
	add.s32 	%r71, %r58, 362437;
	add.s32 	%r72, %r70, %r71;
	cvt.rn.f32.u32 	%f11, %r72;
	fma.rn.f32 	%f12, %f11, 0f2F800000, 0f2F000000;
	st.global.v2.u32 	[%rd2], {%r71, %r60};
	st.global.v2.u32 	[%rd2+8], {%r61, %r62};
	st.global.v2.u32 	[%rd2+16], {%r63, %r70};
	ld.global.f32 	%f13, [%rd1+-28];
	setp.gtu.f32 	%p26, %f12, %f13;
	@%p26 bra 	$L__BB1_19;
	mov.b32 	%r73, 1;
	st.global.u32 	[%rd1], %r73;
	bra.uni 	$L__BB1_23;
$L__BB1_19:
	add.s32 	%r79, %r79, 1;
	setp.ne.s32 	%p27, %r79, 0;
	add.s32 	%r78, %r78, 1;
	@%p27 bra 	$L__BB1_5;
	add.s32 	%r77, %r77, 1;
	setp.ne.s32 	%p28, %r77, %r3;
	@%p28 bra 	$L__BB1_4;
	add.s32 	%r76, %r76, 1;
	setp.ne.s32 	%p29, %r76, %r1;
	@%p29 bra 	$L__BB1_3;
	add.s32 	%r75, %r75, 1;
	mov.u32 	%r74, %nctaid.y;
	setp.ne.s32 	%p30, %r75, %r74;
	@%p30 bra 	$L__BB1_2;
$L__BB1_23:
	ret;

}
	// .globl	_Z10GPU_EfectsP5AgentP17curandStateXORWOW
.visible .entry _Z10GPU_EfectsP5AgentP17curandStateXORWOW(
	.param .u64 .ptr .align 1 _Z10GPU_EfectsP5AgentP17curandStateXORWOW_param_0,
	.param .u64 .ptr .align 1 _Z10GPU_EfectsP5AgentP17curandStateXORWOW_param_1
)
{
	.reg .pred 	%p<4>;
	.reg .b32 	%r<17>;
	.reg .b64 	%rd<6>;

	ld.param.u64 	%rd2, [_Z10GPU_EfectsP5AgentP17curandStateXORWOW_param_0];
	cvta.to.global.u64 	%rd3, %rd2;
	mov.u32 	%r3, %ctaid.x;
	mov.u32 	%r4, %ctaid.y;
	mov.u32 	%r5, %nctaid.x;
	mad.lo.s32 	%r6, %r4, %r5, %r3;
	mov.u32 	%r7, %ntid.x;
	mov.u32 	%r8, %ntid.y;
	mov.u32 	%r9, %tid.y;
	mov.u32 	%r10, %tid.x;
	mad.lo.s32 	%r11, %r6, %r8, %r9;
	mad.lo.s32 	%r12, %r11, %r7, %r10;
	mul.wide.s32 	%rd4, %r12, 40;
	add.s64 	%rd5, %rd3, %rd4;
	add.s64 	%rd1, %rd5, 28;
	ld.global.u32 	%r2, [%rd5+28];
	setp.eq.s32 	%p1, %r2, -1;
	@%p1 bra 	$L__BB2_5;
	setp.ne.s32 	%p2, %r2, 1;
	@%p2 bra 	$L__BB2_6;
	ld.global.u32 	%r1, [%rd1+-8];
	setp.ne.s32 	%p3, %r1, 0;
	@%p3 bra 	$L__BB2_4;
	mov.b32 	%r15, -1;
	st.global.u32 	[%rd1], %r15;
$L__BB2_4:
	add.s32 	%r16, %r1, -1;
	st.global.u32 	[%rd1+-8], %r16;
	bra.uni 	$L__BB2_6;
$L__BB2_5:
	ld.global.u32 	%r13, [%rd1+-4];
	add.s32 	%r14, %r13, -1;
	st.global.u32 	[%rd1+-4], %r14;
$L__BB2_6:
	ret;

}
	// .globl	_Z12GPU_movilityP5AgentP17curandStateXORWOWPi
.visible .entry _Z12GPU_movilityP5AgentP17curandStateXORWOWPi(
	.param .u64 .ptr .align 1 _Z12GPU_movilityP5AgentP17curandStateXORWOWPi_param_0,
	.param .u64 .ptr .align 1 _Z12GPU_movilityP5AgentP17curandStateXORWOWPi_param_1,
	.param .u64 .ptr .align 1 _Z12GPU_movilityP5AgentP17curandStateXORWOWPi_param_2
)
{
	.reg .pred 	%p<20>;
	.reg .b32 	%r<202>;
	.reg .b32 	%f<52>;
	.reg .b64 	%rd<13>;
	.reg .b64 	%fd<16>;

	ld.param.u64 	%rd6, [_Z12GPU_movilityP5AgentP17curandStateXORWOWPi_param_0];
	ld.param.u64 	%rd4, [_Z12GPU_movilityP5AgentP17curandStateXORWOWPi_param_1];
	cvta.to.global.u64 	%rd7, %rd6;
	mov.u32 	%r130, %ctaid.x;
	mov.u32 	%r131, %ctaid.y;
	mov.u32 	%r132, %nctaid.x;
	mad.lo.s32 	%r133, %r131, %r132, %r130;
	mov.u32 	%r134, %ntid.x;
	mov.u32 	%r135, %ntid.y;
	mov.u32 	%r136, %tid.y;
	mov.u32 	%r137, %tid.x;
	mad.lo.s32 	%r138, %r133, %r135, %r136;
	mad.lo.s32 	%r1, %r138, %r134, %r137;
	mul.wide.s32 	%rd8, %r1, 40;
	add.s64 	%rd9, %rd7, %rd8;
	add.s64 	%rd1, %rd9, 32;
	ld.global.f32 	%f1, [%rd9+32];
	ld.global.f32 	%f2, [%rd9+36];
	ld.global.u32 	%r129, [%rd9+28];
	setp.eq.s32 	%p1, %r129, -2;
	@%p1 bra 	$L__BB3_12;
	setp.ne.s32 	%p2, %r129, -1;
	@%p2 bra 	$L__BB3_3;
	ld.global.u32 	%r139, [%rd1+-8];
	setp.gt.s32 	%p3, %r139, 0;
	@%p3 bra 	$L__BB3_12;
$L__BB3_3:
	cvta.to.global.u64 	%rd10, %rd4;
	mul.wide.s32 	%rd11, %r1, 48;
	add.s64 	%rd2, %rd10, %rd11;
	ld.global.v2.u32 	{%r2, %r140}, [%rd2];
	ld.global.v2.u32 	{%r3, %r201}, [%rd2+8];
	ld.global.v2.u32 	{%r199, %r200}, [%rd2+16];
	ld.global.v2.u32 	{%r7, %r8}, [%rd2+24];
	ld.global.f32 	%f3, [%rd2+32];
	ld.global.f64 	%fd1, [%rd2+40];
	shr.u32 	%r141, %r140, 2;
	xor.b32  	%r142, %r141, %r140;
	shl.b32 	%r143, %r200, 4;
	shl.b32 	%r144, %r142, 1;
	xor.b32  	%r145, %r143, %r144;
	xor.b32  	%r146, %r145, %r200;
	xor.b32  	%r197, %r146, %r142;
	add.s32 	%r147, %r2, 362437;
	add.s32 	%r148, %r197, %r147;
	cvt.rn.f32.u32 	%f24, %r148;
	fma.rn.f32 	%f25, %f24, 0f2F800000, 0f2F000000;
	st.global.v2.u32 	[%rd2], {%r147, %r3};
	st.global.v2.u32 	[%rd2+8], {%r201, %r199};
	st.global.v2.u32 	[%rd2+16], {%r200, %r197};
	ld.global.f32 	%f26, [%rd1+-20];
	setp.gtu.f32 	%p4, %f25, %f26;
	@%p4 bra 	$L__BB3_12;
	ld.param.u64 	%rd12, [_Z12GPU_movilityP5AgentP17curandStateXORWOWPi_param_2];
	cvta.to.global.u64 	%rd3, %rd12;
	shr.u32 	%r149, %r3, 2;
	xor.b32  	%r150, %r149, %r3;
	shl.b32 	%r151, %r197, 4;
	shl.b32 	%r152, %r150, 1;
	xor.b32  	%r153, %r151, %r152;
	xor.b32  	%r154, %r153, %r197;
	xor.b32  	%r198, %r154, %r150;
	add.s32 	%r196, %r2, 724874;
	add.s32 	%r155, %r198, %r196;
	cvt.rn.f32.u32 	%f27, %r155;
	fma.rn.f32 	%f28, %f27, 0f2F800000, 0f2F000000;
	st.global.v2.u32 	[%rd2], {%r196, %r201};
	st.global.v2.u32 	[%rd2+8], {%r199, %r200};
	st.global.v2.u32 	[%rd2+16], {%r197, %r198};
	st.global.v2.u32 	[%rd2+24], {%r7, %r8};
	st.global.f32 	[%rd2+32], %f3;
	st.global.f64 	[%rd2+40], %fd1;
	ld.global.f32 	%f29, [%rd1+-16];
	setp.gtu.f32 	%p5, %f28, %f29;
	@%p5 bra 	$L__BB3_8;
$L__BB3_5:
	mov.u32 	%r100, %r200;
	mov.u32 	%r200, %r198;
	mov.u32 	%r101, %r197;
	shr.u32 	%r156, %r201, 2;
	xor.b32  	%r157, %r156, %r201;
	shl.b32 	%r158, %r200, 4;
	shl.b32 	%r159, %r157, 1;
	xor.b32  	%r160, %r158, %r159;
	xor.b32  	%r161, %r160, %r200;
	xor.b32  	%r197, %r161, %r157;
	add.s32 	%r162, %r196, %r197;
	add.s32 	%r163, %r162, 362437;
	cvt.rn.f32.u32 	%f30, %r163;
	fma.rn.f32 	%f31, %f30, 0f2F800000, 0f2F000000;
	fma.rn.f32 	%f50, %f31, 0f40000000, 0fBF800000;
	shr.u32 	%r164, %r199, 2;
	xor.b32  	%r165, %r164, %r199;
	shl.b32 	%r166, %r197, 4;
	shl.b32 	%r167, %r165, 1;
	xor.b32  	%r168, %r167, %r166;
	xor.b32  	%r169, %r168, %r165;
	xor.b32  	%r198, %r169, %r197;
	add.s32 	%r196, %r196, 724874;
	add.s32 	%r170, %r198, %r196;
	cvt.rn.f32.u32 	%f32, %r170;
	fma.rn.f32 	%f33, %f32, 0f2F800000, 0f2F000000;
	st.global.v2.u32 	[%rd2], {%r196, %r100};
	st.global.v2.u32 	[%rd2+8], {%r101, %r200};
	st.global.v2.u32 	[%rd2+16], {%r197, %r198};
	st.global.v2.u32 	[%rd2+24], {%r7, %r8};
	st.global.f32 	[%rd2+32], %f3;
	st.global.f64 	[%rd2+40], %fd1;
	fma.rn.f32 	%f51, %f33, 0f40000000, 0fBF800000;
	add.f32 	%f34, %f1, %f50;
	setp.ltu.f32 	%p6, %f34, 0f00000000;
	setp.geu.f32 	%p7, %f34, 0f43FA0000;
	and.pred  	%p8, %p6, %p7;
	mov.u32 	%r199, %r101;
	mov.u32 	%r201, %r100;
	@%p8 bra 	$L__BB3_5;
	add.f32 	%f35, %f2, %f51;
	setp.ltu.f32 	%p9, %f35, 0f00000000;
	setp.geu.f32 	%p10, %f35, 0f43FA0000;
	and.pred  	%p11, %p9, %p10;
	mov.u32 	%r199, %r101;
	mov.u32 	%r201, %r100;
	@%p11 bra 	$L__BB3_5;
	mul.f32 	%f36, %f51, %f51;
	fma.rn.f32 	%f37, %f50, %f50, %f36;
	ld.global.u32 	%r171, [%rd3];
	mul.lo.s32 	%r172, %r171, %r171;
	cvt.rn.f32.u32 	%f38, %r172;
	setp.gtu.f32 	%p12, %f37, %f38;
	mov.u32 	%r199, %r101;
	mov.u32 	%r201, %r100;
	@%p12 bra 	$L__BB3_5;
	bra.uni 	$L__BB3_11;
$L__BB3_8:
	mov.u32 	%r116, %r200;
	mov.u32 	%r200, %r198;
	mov.u32 	%r117, %r197;
	shr.u32 	%r173, %r201, 2;
	xor.b32  	%r174, %r173, %r201;
	shl.b32 	%r175, %r200, 4;
	shl.b32 	%r176, %r174, 1;
	xor.b32  	%r177, %r175, %r176;
	xor.b32  	%r178, %r177, %r200;
	xor.b32  	%r197, %r178, %r174;
	add.s32 	%r179, %r196, %r197;
	add.s32 	%r180, %r179, 362437;
	cvt.rn.f32.u32 	%f39, %r180;
	fma.rn.f32 	%f40, %f39, 0f2F800000, 0f2F000000;
	mul.f32 	%f50, %f40, 0f43FA0000;
	shr.u32 	%r181, %r199, 2;
	xor.b32  	%r182, %r181, %r199;
	shl.b32 	%r183, %r197, 4;
	shl.b32 	%r184, %r182, 1;
	xor.b32  	%r185, %r184, %r183;
	xor.b32  	%r186, %r185, %r182;
	xor.b32  	%r198, %r186, %r197;
	add.s32 	%r196, %r196, 724874;
	add.s32 	%r187, %r198, %r196;
	cvt.rn.f32.u32 	%f41, %r187;
	fma.rn.f32 	%f42, %f41, 0f2F800000, 0f2F000000;
	st.global.v2.u32 	[%rd2], {%r196, %r116};
	st.global.v2.u32 	[%rd2+8], {%r117, %r200};
	st.global.v2.u32 	[%rd2+16], {%r197, %r198};
	st.global.v2.u32 	[%rd2+24], {%r7, %r8};
	st.global.f32 	[%rd2+32], %f3;
	st.global.f64 	[%rd2+40], %fd1;
	mul.f32 	%f51, %f42, 0f43FA0000;
	add.f32 	%f43, %f1, %f50;
	setp.ltu.f32 	%p13, %f43, 0f00000000;
	setp.geu.f32 	%p14, %f43, 0f43FA0000;
	and.pred  	%p15, %p13, %p14;
	mov.u32 	%r199, %r117;
	mov.u32 	%r201, %r116;
	@%p15 bra 	$L__BB3_8;
	add.f32 	%f44, %f2, %f51;
	setp.ltu.f32 	%p16, %f44, 0f00000000;
	setp.geu.f32 	%p17, %f44, 0f43FA0000;
	and.pred  	%p18, %p16, %p17;
	mov.u32 	%r199, %r117;
	mov.u32 	%r201, %r116;
	@%p18 bra 	$L__BB3_8;
	mul.f32 	%f45, %f51, %f51;
	fma.rn.f32 	%f46, %f50, %f50, %f45;
	ld.global.u32 	%r188, [%rd3];
	mul.lo.s32 	%r189, %r188, %r188;
	cvt.rn.f32.u32 	%f47, %r189;
	setp.gtu.f32 	%p19, %f46, %f47;
	mov.u32 	%r199, %r117;
	mov.u32 	%r201, %r116;
	@%p19 bra 	$L__BB3_8;
$L__BB3_11:
	add.f32 	%f48, %f1, %f50;
	st.global.f32 	[%rd1], %f48;
	add.f32 	%f49, %f2, %f51;
	st.global.f32 	[%rd1+4], %f49;
$L__BB3_12:
	ret;

}
	// .globl	_Z19GPU_externContagionP5AgentP17curandStateXORWOW
.visible .entry _Z19GPU_externContagionP5AgentP17curandStateXORWOW(
	.param .u64 .ptr .align 1 _Z19GPU_externContagionP5AgentP17curandStateXORWOW_param_0,
	.param .u64 .ptr .align 1 _Z19GPU_externContagionP5AgentP17curandStateXORWOW_param_1
)
{
	.reg .pred 	%p<3>;
	.reg .b32 	%r<28>;
	.reg .b32 	%f<4>;
	.reg .b64 	%rd<10>;

	ld.param.u64 	%rd3, [_Z19GPU_externContagionP5AgentP17curandStateXORWOW_param_0];
	ld.param.u64 	%rd2, [_Z19GPU_externContagionP5AgentP17curandStateXORWOW_param_1];
	cvta.to.global.u64 	%rd4, %rd3;
	mov.u32 	%r2, %ctaid.x;
	mov.u32 	%r3, %ctaid.y;
	mov.u32 	%r4, %nctaid.x;
	mad.lo.s32 	%r5, %r3, %r4, %r2;
	mov.u32 	%r6, %ntid.x;
	mov.u32 	%r7, %ntid.y;
	mov.u32 	%r8, %tid.y;
	mov.u32 	%r9, %tid.x;
	mad.lo.s32 	%r10, %r5, %r7, %r8;
	mad.lo.s32 	%r1, %r10, %r6, %r9;
	mul.wide.s32 	%rd5, %r1, 40;
	add.s64 	%rd6, %rd4, %rd5;
	add.s64 	%rd1, %rd6, 28;
	ld.global.u32 	%r11, [%rd6+28];
	setp.ne.s32 	%p1, %r11, 0;
	@%p1 bra 	$L__BB4_3;
	cvta.to.global.u64 	%rd7, %rd2;
	mul.wide.s32 	%rd8, %r1, 48;
	add.s64 	%rd9, %rd7, %rd8;
	ld.global.v2.u32 	{%r12, %r13}, [%rd9];
	ld.global.v2.u32 	{%r14, %r15}, [%rd9+8];
	ld.global.v2.u32 	{%r16, %r17}, [%rd9+16];
	shr.u32 	%r18, %r13, 2;
	xor.b32  	%r19, %r18, %r13;
	shl.b32 	%r20, %r17, 4;
	shl.b32 	%r21, %r19, 1;
	xor.b32  	%r22, %r20, %r21;
	xor.b32  	%r23, %r22, %r17;
	xor.b32  	%r24, %r23, %r19;
	add.s32 	%r25, %r12, 362437;
	add.s32 	%r26, %r24, %r25;
	cvt.rn.f32.u32 	%f1, %r26;
	fma.rn.f32 	%f2, %f1, 0f2F800000, 0f2F000000;
	st.global.v2.u32 	[%rd9], {%r25, %r14};
	st.global.v2.u32 	[%rd9+8], {%r15, %r16};
	st.global.v2.u32 	[%rd9+16], {%r17, %r24};
	ld.global.f32 	%f3, [%rd1+-24];
	setp.gtu.f32 	%p2, %f2, %f3;
	@%p2 bra 	$L__BB4_3;
	mov.b32 	%r27, 1;
	st.global.u32 	[%rd1], %r27;
$L__BB4_3:
	ret;

}
	// .globl	_Z11GPU_DeceaseP5AgentP17curandStateXORWOW
.visible .entry _Z11GPU_DeceaseP5AgentP17curandStateXORWOW(
	.param .u64 .ptr .align 1 _Z11GPU_DeceaseP5AgentP17curandStateXORWOW_param_0,
	.param .u64 .ptr .align 1 _Z11GPU_DeceaseP5AgentP17curandStateXORWOW_param_1
)
{
	.reg .pred 	%p<4>;
	.reg .b32 	%r<29>;
	.reg .b32 	%f<4>;
	.reg .b64 	%rd<10>;

	ld.param.u64 	%rd3, [_Z11GPU_DeceaseP5AgentP17curandStateXORWOW_param_0];
	ld.param.u64 	%rd2, [_Z11GPU_DeceaseP5AgentP17curandStateXORWOW_param_1];
	cvta.to.global.u64 	%rd4, %rd3;
	mov.u32 	%r2, %ctaid.x;
	mov.u32 	%r3, %ctaid.y;
	mov.u32 	%r4, %nctaid.x;
	mad.lo.s32 	%r5, %r3, %r4, %r2;
	mov.u32 	%r6, %ntid.x;
	mov.u32 	%r7, %ntid.y;
	mov.u32 	%r8, %tid.y;
	mov.u32 	%r9, %tid.x;
	mad.lo.s32 	%r10, %r5, %r7, %r8;
	mad.lo.s32 	%r1, %r10, %r6, %r9;
	mul.wide.s32 	%rd5, %r1, 40;
	add.s64 	%rd6, %rd4, %rd5;
	add.s64 	%rd1, %rd6, 28;
	ld.global.u32 	%r11, [%rd6+28];
	setp.ne.s32 	%p1, %r11, -1;
	@%p1 bra 	$L__BB5_4;
	ld.global.u32 	%r12, [%rd1+-4];
	setp.lt.s32 	%p2, %r12, 1;
	@%p2 bra 	$L__BB5_4;
	cvta.to.global.u64 	%rd7, %rd2;
	mul.wide.s32 	%rd8, %r1, 48;
	add.s64 	%rd9, %rd7, %rd8;
	ld.global.v2.u32 	{%r13, %r14}, [%rd9];
	ld.global.v2.u32 	{%r15, %r16}, [%rd9+8];
	ld.global.v2.u32 	{%r17, %r18}, [%rd9+16];
	shr.u32 	%r19, %r14, 2;
	xor.b32  	%r20, %r19, %r14;
	shl.b32 	%r21, %r18, 4;
	shl.b32 	%r22, %r20, 1;
	xor.b32  	%r23, %r21, %r22;
	xor.b32  	%r24, %r23, %r18;
	xor.b32  	%r25, %r24, %r20;
	add.s32 	%r26, %r13, 362437;
	add.s32 	%r27, %r25, %r26;
	cvt.rn.f32.u32 	%f1, %r27;
	fma.rn.f32 	%f2, %f1, 0f2F800000, 0f2F000000;
	st.global.v2.u32 	[%rd9], {%r26, %r15};
	st.global.v2.u32 	[%rd9+8], {%r16, %r17};
	st.global.v2.u32 	[%rd9+16], {%r18, %r25};
	ld.global.f32 	%f3, [%rd1+-20];
	setp.gtu.f32 	%p3, %f2, %f3;
	@%p3 bra 	$L__BB5_4;
	mov.b32 	%r28, -2;
	st.global.u32 	[%rd1], %r28;
$L__BB5_4:
	ret;

}
	// .globl	_Z10initAgentsP5AgentP17curandStateXORWOW
.visible .entry _Z10initAgentsP5AgentP17curandStateXORWOW(
	.param .u64 .ptr .align 1 _Z10initAgentsP5AgentP17curandStateXORWOW_param_0,
	.param .u64 .ptr .align 1 _Z10initAgentsP5AgentP17curandStateXORWOW_param_1
)
{
	.reg .pred 	%p<7>;
	.reg .b32 	%r<92>;
	.reg .b32 	%f<29>;
	.reg .b64 	%rd<9>;

	ld.param.u64 	%rd1, [_Z10initAgentsP5AgentP17curandStateXORWOW_param_0];
	ld.param.u64 	%rd2, [_Z10initAgentsP5AgentP17curandStateXORWOW_param_1];
	cvta.to.global.u64 	%rd3, %rd2;
	mov.u32 	%r1, %ctaid.x;
	mov.u32 	%r2, %ctaid.y;
	mov.u32 	%r3, %nctaid.x;
	mad.lo.s32 	%r4, %r2, %r3, %r1;
	mov.u32 	%r5, %ntid.x;
	mov.u32 	%r6, %ntid.y;
	mov.u32 	%r7, %tid.y;
	mov.u32 	%r8, %tid.x;
	mad.lo.s32 	%r9, %r4, %r6, %r7;
	mad.lo.s32 	%r10, %r9, %r5, %r8;
	mul.wide.s32 	%rd4, %r10, 48;
	add.s64 	%rd5, %rd3, %rd4;
	ld.global.v2.u32 	{%r11, %r12}, [%rd5];
	ld.global.v2.u32 	{%r13, %r14}, [%rd5+8];
	ld.global.v2.u32 	{%r15, %r16}, [%rd5+16];
	shr.u32 	%r17, %r12, 2;
	xor.b32  	%r18, %r17, %r12;
	shl.b32 	%r19, %r16, 4;
	shl.b32 	%r20, %r18, 1;
	xor.b32  	%r21, %r19, %r20;
	xor.b32  	%r22, %r21, %r16;
	xor.b32  	%r23, %r22, %r18;
	add.s32 	%r24, %r11, %r23;
	add.s32 	%r25, %r24, 362437;
	shr.u32 	%r26, %r13, 2;
	xor.b32  	%r27, %r26, %r13;
	shl.b32 	%r28, %r23, 4;
	shl.b32 	%r29, %r27, 1;
	xor.b32  	%r30, %r29, %r28;
	xor.b32  	%r31, %r30, %r27;
	xor.b32  	%r32, %r31, %r23;
	add.s32 	%r33, %r11, %r32;
	add.s32 	%r34, %r33, 724874;
	shr.u32 	%r35, %r14, 2;
	xor.b32  	%r36, %r35, %r14;
	shl.b32 	%r37, %r32, 4;
	shl.b32 	%r38, %r36, 1;
	xor.b32  	%r39, %r38, %r37;
	xor.b32  	%r40, %r39, %r36;
	xor.b32  	%r41, %r40, %r32;
	add.s32 	%r42, %r11, %r41;
	add.s32 	%r43, %r42, 1087311;
	cvt.rn.f32.u32 	%f1, %r43;
	fma.rn.f32 	%f2, %f1, 0f2F800000, 0f2F000000;
	mul.f32 	%f3, %f2, 0f3CF5C28F;
	setp.lt.f32 	%p1, %f3, 0f3CA3D70A;
	selp.f32 	%f4, 0f3CA3D70A, %f3, %p1;
	shr.u32 	%r44, %r15, 2;
	xor.b32  	%r45, %r44, %r15;
	shl.b32 	%r46, %r41, 4;
	shl.b32 	%r47, %r45, 1;
	xor.b32  	%r48, %r47, %r46;
	xor.b32  	%r49, %r48, %r45;
	xor.b32  	%r50, %r49, %r41;
	add.s32 	%r51, %r11, %r50;
	add.s32 	%r52, %r51, 1449748;
	cvt.rn.f32.u32 	%f5, %r52;
	fma.rn.f32 	%f6, %f5, 0f2F800000, 0f2F000000;
	mul.f32 	%f7, %f6, 0f3CF5C28F;
	setp.lt.f32 	%p2, %f7, 0f3CA3D70A;
	selp.f32 	%f8, 0f3CA3D70A, %f7, %p2;
	shr.u32 	%r53, %r16, 2;
	xor.b32  	%r54, %r53, %r16;
	shl.b32 	%r55, %r50, 4;
	shl.b32 	%r56, %r54, 1;
	xor.b32  	%r57, %r56, %r55;
	xor.b32  	%r58, %r57, %r54;
	xor.b32  	%r59, %r58, %r50;
	add.s32 	%r60, %r11, %r59;
	add.s32 	%r61, %r60, 1812185;
	cvt.rn.f32.u32 	%f9, %r61;
	fma.rn.f32 	%f10, %f9, 0f2F800000, 0f2F000000;
	mul.f32 	%f11, %f10, 0f3D8F5C29;
	setp.lt.f32 	%p3, %f11, 0f3BE56042;
	selp.f32 	%f12, 0f3BE56042, %f11, %p3;
	shr.u32 	%r62, %r23, 2;
	xor.b32  	%r63, %r62, %r23;
	shl.b32 	%r64, %r59, 4;
	shl.b32 	%r65, %r63, 1;
	xor.b32  	%r66, %r65, %r64;
	xor.b32  	%r67, %r66, %r63;
	xor.b32  	%r68, %r67, %r59;
	add.s32 	%r69, %r11, %r68;
	add.s32 	%r70, %r69, 2174622;
	cvt.rn.f32.u32 	%f13, %r70;
	fma.rn.f32 	%f14, %f13, 0f2F800000, 0f2F000000;
	mul.f32 	%f15, %f14, 0f3F000000;
	setp.lt.f32 	%p4, %f15, 0f3E99999A;
	selp.f32 	%f16, 0f3E99999A, %f15, %p4;
	shr.u32 	%r71, %r32, 2;
	xor.b32  	%r72, %r71, %r32;
	shl.b32 	%r73, %r68, 4;
	shl.b32 	%r74, %r72, 1;
	xor.b32  	%r75, %r74, %r73;
	xor.b32  	%r76, %r75, %r72;
	xor.b32  	%r77, %r76, %r68;
	add.s32 	%r78, %r11, %r77;
	add.s32 	%r79, %r78, 2537059;
	cvt.rn.f32.u32 	%f17, %r79;
	fma.rn.f32 	%f18, %f17, 0f2F800000, 0f2F000000;
	mul.f32 	%f19, %f18, 0f3F666666;
	setp.lt.f32 	%p5, %f19, 0f3F333333;
	selp.f32 	%f20, 0f3F333333, %f19, %p5;
	shr.u32 	%r80, %r41, 2;
	xor.b32  	%r81, %r80, %r41;
	shl.b32 	%r82, %r77, 4;
	shl.b32 	%r83, %r81, 1;
	xor.b32  	%r84, %r83, %r82;
	xor.b32  	%r85, %r84, %r81;
	xor.b32  	%r86, %r85, %r77;
	add.s32 	%r87, %r11, 2899496;
	add.s32 	%r88, %r86, %r87;
	cvt.rn.f32.u32 	%f21, %r88;
	fma.rn.f32 	%f22, %f21, 0f2F800000, 0f2F000000;
	st.global.v2.u32 	[%rd5], {%r87, %r50};
	st.global.v2.u32 	[%rd5+8], {%r59, %r68};
	st.global.v2.u32 	[%rd5+16], {%r77, %r86};
	setp.gt.f32 	%p6, %f22, 0f3F000000;
	selp.b32 	%r89, 6, 5, %p6;
	cvt.rn.f32.u32 	%f23, %r34;
	fma.rn.f32 	%f24, %f23, 0f2F800000, 0f2F000000;
	mul.f32 	%f25, %f24, 0f43FA0000;
	cvt.rn.f32.u32 	%f26, %r25;
	fma.rn.f32 	%f27, %f26, 0f2F800000, 0f2F000000;
	mul.f32 	%f28, %f27, 0f43FA0000;
	cvta.to.global.u64 	%rd6, %rd1;
	mul.wide.s32 	%rd7, %r10, 40;
	add.s64 	%rd8, %rd6, %rd7;
	st.global.f32 	[%rd8], %f4;
	st.global.f32 	[%rd8+4], %f8;
	st.global.f32 	[%rd8+8], %f12;
	st.global.f32 	[%rd8+12], %f16;
	st.global.f32 	[%rd8+16], %f20;
	st.global.u32 	[%rd8+20], %r89;
	mov.b32 	%r90, 14;
	st.global.u32 	[%rd8+24], %r90;
	mov.b32 	%r91, 0;
	st.global.u32 	[%rd8+28], %r91;
	st.global.f32 	[%rd8+32], %f28;
	st.global.f32 	[%rd8+36], %f25;
	ret;

}
.func  (.param .b64 func_retval0) __internal_accurate_pow(
	.param .b64 __internal_accurate_pow_param_0
)
{
	.reg .pred 	%p<8>;
	.reg .b32 	%r<49>;
	.reg .b32 	%f<3>;
	.reg .b64 	%fd<109>;

	ld.param.f64 	%fd10, [__internal_accurate_pow_param_0];
	{
	.reg .b32 %temp; 
	mov.b64 	{%temp, %r46}, %fd10;
	}
	{
	.reg .b32 %temp; 
	mov.b64 	{%r45, %temp}, %fd10;
	}
	shr.u32 	%r47, %r46, 20;
	setp.gt.u32 	%p1, %r46, 1048575;
	@%p1 bra 	$L__BB7_2;
	mul.f64 	%fd11, %fd10, 0d4350000000000000;
	{
	.reg .b32 %temp; 
	mov.b64 	{%temp, %r46}, %fd11;
	}
	{
	.reg .b32 %temp; 
	mov.b64 	{%r45, %temp}, %fd11;
	}
	shr.u32 	%r16, %r46, 20;
	add.s32 	%r47, %r16, -54;
$L__BB7_2:
	add.s32 	%r48, %r47, -1023;
	and.b32  	%r17, %r46, -2146435073;
	or.b32  	%r18, %r17, 1072693248;
	mov.b64 	%fd107, {%r45, %r18};
	setp.lt.u32 	%p2, %r18, 1073127583;
	@%p2 bra 	$L__BB7_4;
	{
	.reg .b32 %temp; 
	mov.b64 	{%r19, %temp}, %fd107;
	}
	{
	.reg .b32 %temp; 
	mov.b64 	{%temp, %r20}, %fd107;
	}
	add.s32 	%r21, %r20, -1048576;
	mov.b64 	%fd107, {%r19, %r21};
	add.s32 	%r48, %r47, -1022;
$L__BB7_4:
	add.f64 	%fd12, %fd107, 0dBFF0000000000000;
	add.f64 	%fd13, %fd107, 0d3FF0000000000000;
	rcp.approx.ftz.f64 	%fd14, %fd13;
	neg.f64 	%fd15, %fd13;
	fma.rn.f64 	%fd16, %fd15, %fd14, 0d3FF0000000000000;
	fma.rn.f64 	%fd17, %fd16, %fd16, %fd16;
	fma.rn.f64 	%fd18, %fd17, %fd14, %fd14;
	mul.f64 	%fd19, %fd12, %fd18;
	fma.rn.f64 	%fd20, %fd12, %fd18, %fd19;
	mul.f64 	%fd21, %fd20, %fd20;
	fma.rn.f64 	%fd22, %fd21, 0d3EB0F5FF7D2CAFE2, 0d3ED0F5D241AD3B5A;
	fma.rn.f64 	%fd23, %fd22, %fd21, 0d3EF3B20A75488A3F;
	fma.rn.f64 	%fd24, %fd23, %fd21, 0d3F1745CDE4FAECD5;
	fma.rn.f64 	%fd25, %fd24, %fd21, 0d3F3C71C7258A578B;
	fma.rn.f64 	%fd26, %fd25, %fd21, 0d3F6249249242B910;
	fma.rn.f64 	%fd27, %fd26, %fd21, 0d3F89999999999DFB;
	sub.f64 	%fd28, %fd12, %fd20;
	add.f64 	%fd29, %fd28, %fd28;
	neg.f64 	%fd30, %fd20;
	fma.rn.f64 	%fd31, %fd30, %fd12, %fd29;
	mul.f64 	%fd32, %fd18, %fd31;
	fma.rn.f64 	%fd33, %fd21, %fd27, 0d3FB5555555555555;
	mov.f64 	%fd34, 0d3FB5555555555555;
	sub.f64 	%fd35, %fd34, %fd33;
	fma.rn.f64 	%fd36, %fd21, %fd27, %fd35;
	add.f64 	%fd37, %fd36, 0dBC46A4CB00B9E7B0;
	add.f64 	%fd38, %fd33, %fd37;
	sub.f64 	%fd39, %fd33, %fd38;
	add.f64 	%fd40, %fd37, %fd39;
	mul.rn.f64 	%fd41, %fd20, %fd20;
	neg.f64 	%fd42, %fd41;
	fma.rn.f64 	%fd43, %fd20, %fd20, %fd42;
	{
	.reg .b32 %temp; 
	mov.b64 	{%r22, %temp}, %fd32;
	}
	{
	.reg .b32 %temp; 
	mov.b64 	{%temp, %r23}, %fd32;
	}
	add.s32 	%r24, %r23, 1048576;
	mov.b64 	%fd44, {%r22, %r24};
	fma.rn.f64 	%fd45, %fd20, %fd44, %fd43;
	mul.rn.f64 	%fd46, %fd41, %fd20;
	neg.f64 	%fd47, %fd46;
	fma.rn.f64 	%fd48, %fd41, %fd20, %fd47;
	fma.rn.f64 	%fd49, %fd41, %fd32, %fd48;
	fma.rn.f64 	%fd50, %fd45, %fd20, %fd49;
	mul.rn.f64 	%fd51, %fd38, %fd46;
	neg.f64 	%fd52, %fd51;
	fma.rn.f64 	%fd53, %fd38, %fd46, %fd52;
	fma.rn.f64 	%fd54, %fd38, %fd50, %fd53;
	fma.rn.f64 	%fd55, %fd40, %fd46, %fd54;
	add.f64 	%fd56, %fd51, %fd55;
	sub.f64 	%fd57, %fd51, %fd56;
	add.f64 	%fd58, %fd55, %fd57;
	add.f64 	%fd59, %fd20, %fd56;
	sub.f64 	%fd60, %fd20, %fd59;
	add.f64 	%fd61, %fd56, %fd60;
	add.f64 	%fd62, %fd58, %fd61;
	add.f64 	%fd63, %fd32, %fd62;
	add.f64 	%fd64, %fd59, %fd63;
	sub.f64 	%fd65, %fd59, %fd64;
	add.f64 	%fd66, %fd63, %fd65;
	xor.b32  	%r25, %r48, -2147483648;
	mov.b32 	%r26, 1127219200;
	mov.b64 	%fd67, {%r25, %r26};
	mov.b32 	%r27, -2147483648;
	mov.b64 	%fd68, {%r27, %r26};
	sub.f64 	%fd69, %fd67, %fd68;
	fma.rn.f64 	%fd70, %fd69, 0d3FE62E42FEFA39EF, %fd64;
	fma.rn.f64 	%fd71, %fd69, 0dBFE62E42FEFA39EF, %fd70;
	sub.f64 	%fd72, %fd71, %fd64;
	sub.f64 	%fd73, %fd66, %fd72;
	fma.rn.f64 	%fd74, %fd69, 0d3C7ABC9E3B39803F, %fd73;
	add.f64 	%fd75, %fd70, %fd74;
	sub.f64 	%fd76, %fd70, %fd75;
	add.f64 	%fd77, %fd74, %fd76;
	mov.f64 	%fd78, 0d4000000000000000;
	{
	.reg .b32 %temp; 
	mov.b64 	{%temp, %r28}, %fd78;
	}
	{
	.reg .b32 %temp; 
	mov.b64 	{%r29, %temp}, %fd78;
	}
	shl.b32 	%r30, %r28, 1;
	setp.gt.u32 	%p3, %r30, -33554433;
	and.b32  	%r31, %r28, -15728641;
	selp.b32 	%r32, %r31, %r28, %p3;
	mov.b64 	%fd79, {%r29, %r32};
	mul.rn.f64 	%fd80, %fd75, %fd79;
	neg.f64 	%fd81, %fd80;
	fma.rn.f64 	%fd82, %fd75, %fd79, %fd81;
	fma.rn.f64 	%fd83, %fd77, %fd79, %fd82;
	add.f64 	%fd4, %fd80, %fd83;
	sub.f64 	%fd84, %fd80, %fd4;
	add.f64 	%fd5, %fd83, %fd84;
	fma.rn.f64 	%fd85, %fd4, 0d3FF71547652B82FE, 0d4338000000000000;
	{
	.reg .b32 %temp; 
	mov.b64 	{%r13, %temp}, %fd85;
	}
	mov.f64 	%fd86, 0dC338000000000000;
	add.rn.f64 	%fd87, %fd85, %fd86;
	fma.rn.f64 	%fd88, %fd87, 0dBFE62E42FEFA39EF, %fd4;
	fma.rn.f64 	%fd89, %fd87, 0dBC7ABC9E3B39803F, %fd88;
	fma.rn.f64 	%fd90, %fd89, 0d3E5ADE1569CE2BDF, 0d3E928AF3FCA213EA;
	fma.rn.f64 	%fd91, %fd90, %fd89, 0d3EC71DEE62401315;
	fma.rn.f64 	%fd92, %fd91, %fd89, 0d3EFA01997C89EB71;
	fma.rn.f64 	%fd93, %fd92, %fd89, 0d3F2A01A014761F65;
	fma.rn.f64 	%fd94, %fd93, %fd89, 0d3F56C16C1852B7AF;
	fma.rn.f64 	%fd95, %fd94, %fd89, 0d3F81111111122322;
	fma.rn.f64 	%fd96, %fd95, %fd89, 0d3FA55555555502A1;
	fma.rn.f64 	%fd97, %fd96, %fd89, 0d3FC5555555555511;
	fma.rn.f64 	%fd98, %fd97, %fd89, 0d3FE000000000000B;
	fma.rn.f64 	%fd99, %fd98, %fd89, 0d3FF0000000000000;
	fma.rn.f64 	%fd100, %fd99, %fd89, 0d3FF0000000000000;
	{
	.reg .b32 %temp; 
	mov.b64 	{%r14, %temp}, %fd100;
	}
	{
	.reg .b32 %temp; 
	mov.b64 	{%temp, %r15}, %fd100;
	}
	shl.b32 	%r33, %r13, 20;
	add.s32 	%r34, %r33, %r15;
	mov.b64 	%fd108, {%r14, %r34};
	{
	.reg .b32 %temp; 
	mov.b64 	{%temp, %r35}, %fd4;
	}
	mov.b32 	%f2, %r35;
	abs.f32 	%f1, %f2;
	setp.lt.f32 	%p4, %f1, 0f4086232B;
	@%p4 bra 	$L__BB7_7;
	setp.lt.f64 	%p5, %fd4, 0d0000000000000000;
	add.f64 	%fd101, %fd4, 0d7FF0000000000000;
	selp.f64 	%fd108, 0d0000000000000000, %fd101, %p5;
	setp.geu.f32 	%p6, %f1, 0f40874800;
	@%p6 bra 	$L__BB7_7;
	shr.u32 	%r36, %r13, 31;
	add.s32 	%r37, %r13, %r36;
	shr.s32 	%r38, %r37, 1;
	shl.b32 	%r39, %r38, 20;
	add.s32 	%r40, %r15, %r39;
	mov.b64 	%fd102, {%r14, %r40};
	sub.s32 	%r41, %r13, %r38;
	shl.b32 	%r42, %r41, 20;
	add.s32 	%r43, %r42, 1072693248;
	mov.b32 	%r44, 0;
	mov.b64 	%fd103, {%r44, %r43};
	mul.f64 	%fd108, %fd103, %fd102;
$L__BB7_7:
	abs.f64 	%fd104, %fd108;
	setp.eq.f64 	%p7, %fd104, 0d7FF0000000000000;
	fma.rn.f64 	%fd105, %fd108, %fd5, %fd108;
	selp.f64 	%fd106, %fd108, %fd105, %p7;
	st.param.f64 	[func_retval0], %fd106;
	ret;

}


// ===== COMPILED SASS (sm_100) =====

	.target	sm_100

	.elftype	@"ET_EXEC"


//--------------------- .note.nv.tkinfo           --------------------------
	.section	.note.nv.tkinfo,"",@"SHT_NOTE"
	.sectionflags	@"SHF_NOTE_NV_TKINFO"
	.tkinfo
        /*0018*/ 	.word	0x00000002
        /*0030*/ 	.string	""
        /*0030*/ 	.string	"ptxas"
        /*0030*/ 	.string	"Cuda compilation tools, release 13.0, V13.0.88"
        /*0030*/ 	.string	"Build cuda_13.0.r13.0/compiler.36424714_0"
        /*0030*/ 	.string	"-arch sm_100 -m 64 "



//--------------------- .note.nv.cuinfo           --------------------------
	.section	.note.nv.cuinfo,"",@"SHT_NOTE"
	.sectionflags	@"SHF_NOTE_NV_CUINFO"
        /*0018*/ 	.short	0x0002
        /*001a*/ 	.short	0x0064
        /*001c*/ 	.short	0x0082
	.zero		2


//--------------------- .nv.info                  --------------------------
	.section	.nv.info,"",@"SHT_CUDA_INFO"
	.align	4


	//----- nvinfo : EIATTR_REGCOUNT
	.align		4
        /*0000*/ 	.byte	0x04, 0x2f
        /*0002*/ 	.short	(.L_10 - .L_9)
	.align		4
.L_9:
        /*0004*/ 	.word	index@(_Z12setup_kernelP17curandStateXORWOWm)
        /*0008*/ 	.word	0x0000001f


	//----- nvinfo : EIATTR_FRAME_SIZE
	.align		4
.L_10:
        /*000c*/ 	.byte	0x04, 0x11
        /*000e*/ 	.short	(.L_12 - .L_11)
	.align		4
.L_11:
        /*0010*/ 	.word	index@(_Z12setup_kernelP17curandStateXORWOWm)
        /*0014*/ 	.word	0x00000000


	//----- nvinfo : EIATTR_REGCOUNT
	.align		4
.L_12:
        /*0018*/ 	.byte	0x04, 0x2f
        /*001a*/ 	.short	(.L_14 - .L_13)
	.align		4
.L_13:
        /*001c*/ 	.word	index@(_Z12GPU_contagioP5AgentP17curandStateXORWOW)
        /*0020*/ 	.word	0x00000028


	//----- nvinfo : EIATTR_FRAME_SIZE
	.align		4
.L_14:
        /*0024*/ 	.byte	0x04, 0x11
        /*0026*/ 	.short	(.L_16 - .L_15)
	.align		4
.L_15:
        /*0028*/ 	.word	index@($_Z12GPU_contagioP5AgentP17curandStateXORWOW$__internal_accurate_pow)
        /*002c*/ 	.word	0x00000000


	//----- nvinfo : EIATTR_FRAME_SIZE
	.align		4
.L_16:
        /*0030*/ 	.byte	0x04, 0x11
        /*0032*/ 	.short	(.L_18 - .L_17)
	.align		4
.L_17:
        /*0034*/ 	.word	index@($__internal_0_$__cuda_sm20_sqrt_rn_f32_slowpath)
        /*0038*/ 	.word	0x00000000


	//----- nvinfo : EIATTR_FRAME_SIZE
	.align		4
.L_18:
        /*003c*/ 	.byte	0x04, 0x11
        /*003e*/ 	.short	(.L_20 - .L_19)
	.align		4
.L_19:
        /*0040*/ 	.word	index@(_Z12GPU_contagioP5AgentP17curandStateXORWOW)
        /*0044*/ 	.word	0x00000000


	//----- nvinfo : EIATTR_REGCOUNT
	.align		4
.L_20:
        /*0048*/ 	.byte	0x04, 0x2f
        /*004a*/ 	.short	(.L_22 - .L_21)
	.align		4
.L_21:
        /*004c*/ 	.word	index@(_Z10GPU_EfectsP5AgentP17curandStateXORWOW)
        /*0050*/ 	.word	0x0000000a


	//----- nvinfo : EIATTR_FRAME_SIZE
	.align		4
.L_22:
        /*0054*/ 	.byte	0x04, 0x11
        /*0056*/ 	.short	(.L_24 - .L_23)
	.align		4
.L_23:
        /*0058*/ 	.word	index@(_Z10GPU_EfectsP5AgentP17curandStateXORWOW)
        /*005c*/ 	.word	0x00000000


	//----- nvinfo : EIATTR_REGCOUNT
	.align		4
.L_24:
        /*0060*/ 	.byte	0x04, 0x2f
        /*0062*/ 	.short	(.L_26 - .L_25)
	.align		4
.L_25:
        /*0064*/ 	.word	index@(_Z12GPU_movilityP5AgentP17curandStateXORWOWPi)
        /*0068*/ 	.word	0x0000001e


	//----- nvinfo : EIATTR_FRAME_SIZE
	.align		4
.L_26:
        /*006c*/ 	.byte	0x04, 0x11
        /*006e*/ 	.short	(.L_28 - .L_27)
	.align		4
.L_27:
        /*0070*/ 	.word	index@(_Z12GPU_movilityP5AgentP17curandStateXORWOWPi)
        /*0074*/ 	.word	0x00000000


	//----- nvinfo : EIATTR_REGCOUNT
	.align		4
.L_28:
        /*0078*/ 	.byte	0x04, 0x2f
        /*007a*/ 	.short	(.L_30 - .L_29)
	.align		4
.L_29:
        /*007c*/ 	.word	index@(_Z19GPU_externContagionP5AgentP17curandStateXORWOW)
        /*0080*/ 	.word	0x00000014


	//----- nvinfo : EIATTR_FRAME_SIZE
	.align		4
.L_30:
        /*0084*/ 	.byte	0x04, 0x11
        /*0086*/ 	.short	(.L_32 - .L_31)
	.align		4
.L_31:
        /*0088*/ 	.word	index@(_Z19GPU_externContagionP5AgentP17curandStateXORWOW)
        /*008c*/ 	.word	0x00000000


	//----- nvinfo : EIATTR_REGCOUNT
	.align		4
.L_32:
        /*0090*/ 	.byte	0x04, 0x2f
        /*0092*/ 	.short	(.L_34 - .L_33)
	.align		4
.L_33:
        /*0094*/ 	.word	index@(_Z11GPU_DeceaseP5AgentP17curandStateXORWOW)
        /*0098*/ 	.word	0x00000014


	//----- nvinfo : EIATTR_FRAME_SIZE
	.align		4
.L_34:
        /*009c*/ 	.byte	0x04, 0x11
        /*009e*/ 	.short	(.L_36 - .L_35)
	.align		4
.L_35:
        /*00a0*/ 	.word	index@(_Z11GPU_DeceaseP5AgentP17curandStateXORWOW)
        /*00a4*/ 	.word	0x00000000


	//----- nvinfo : EIATTR_REGCOUNT
	.align		4
.L_36:
        /*00a8*/ 	.byte	0x04, 0x2f
        /*00aa*/ 	.short	(.L_38 - .L_37)
	.align		4
.L_37:
        /*00ac*/ 	.word	index@(_Z10initAgentsP5AgentP17curandStateXORWOW)
        /*00b0*/ 	.word	0x00000018


	//----- nvinfo : EIATTR_FRAME_SIZE
	.align		4
.L_38:
        /*00b4*/ 	.byte	0x04, 0x11
        /*00b6*/ 	.short	(.L_40 - .L_39)
	.align		4
.L_39:
        /*00b8*/ 	.word	index@(_Z10initAgentsP5AgentP17curandStateXORWOW)
        /*00bc*/ 	.word	0x00000000


	//----- nvinfo : EIATTR_MIN_STACK_SIZE
	.align		4
.L_40:
        /*00c0*/ 	.byte	0x04, 0x12
        /*00c2*/ 	.short	(.L_42 - .L_41)
	.align		4
.L_41:
        /*00c4*/ 	.word	index@(_Z10initAgentsP5AgentP17curandStateXORWOW)
        /*00c8*/ 	.word	0x00000000


	//----- nvinfo : EIATTR_MIN_STACK_SIZE
	.align		4
.L_42:
        /*00cc*/ 	.byte	0x04, 0x12
        /*00ce*/ 	.short	(.L_44 - .L_43)
	.align		4
.L_43:
        /*00d0*/ 	.word	index@(_Z11GPU_DeceaseP5AgentP17curandStateXORWOW)
        /*00d4*/ 	.word	0x00000000


	//----- nvinfo : EIATTR_MIN_STACK_SIZE
	.align		4
.L_44:
        /*00d8*/ 	.byte	0x04, 0x12
        /*00da*/ 	.short	(.L_46 - .L_45)
	.align		4
.L_45:
        /*00dc*/ 	.word	index@(_Z19GPU_externContagionP5AgentP17curandStateXORWOW)
        /*00e0*/ 	.word	0x00000000


	//----- nvinfo : EIATTR_MIN_STACK_SIZE
	.align		4
.L_46:
        /*00e4*/ 	.byte	0x04, 0x12
        /*00e6*/ 	.short	(.L_48 - .L_47)
	.align		4
.L_47:
        /*00e8*/ 	.word	index@(_Z12GPU_movilityP5AgentP17curandStateXORWOWPi)
        /*00ec*/ 	.word	0x00000000


	//----- nvinfo : EIATTR_MIN_STACK_SIZE
	.align		4
.L_48:
        /*00f0*/ 	.byte	0x04, 0x12
        /*00f2*/ 	.short	(.L_50 - .L_49)
	.align		4
.L_49:
        /*00f4*/ 	.word	index@(_Z10GPU_EfectsP5AgentP17curandStateXORWOW)
        /*00f8*/ 	.word	0x00000000


	//----- nvinfo : EIATTR_MIN_STACK_SIZE
	.align		4
.L_50:
        /*00fc*/ 	.byte	0x04, 0x12
        /*00fe*/ 	.short	(.L_52 - .L_51)
	.align		4
.L_51:
        /*0100*/ 	.word	index@(_Z12GPU_contagioP5AgentP17curandStateXORWOW)
        /*0104*/ 	.word	0x00000000


	//----- nvinfo : EIATTR_MIN_STACK_SIZE
	.align		4
.L_52:
        /*0108*/ 	.byte	0x04, 0x12
        /*010a*/ 	.short	(.L_54 - .L_53)
	.align		4
.L_53:
        /*010c*/ 	.word	index@(_Z12setup_kernelP17curandStateXORWOWm)
        /*0110*/ 	.word	0x00000000
.L_54:


//--------------------- .nv.compat                --------------------------
	.section	.nv.compat,"",@"SHT_CUDA_COMPAT_INFO"
	.align	4
        /*0000*/ 	.byte	0x02, 0x09, 0x00, 0x00, 0x02, 0x02, 0x01, 0x00, 0x02, 0x05, 0x05, 0x00, 0x03, 0x07, 0x01, 0x01
        /*0010*/ 	.byte	0x02, 0x03, 0x00, 0x00, 0x02, 0x06, 0x01, 0x00, 0x04, 0x0b, 0x08, 0x00, 0x01, 0x00, 0x00, 0x00
        /*0020*/ 	.byte	0x00, 0x00, 0x00, 0x00


//--------------------- .nv.info._Z10initAgentsP5AgentP17curandStateXORWOW --------------------------
	.section	.nv.info._Z10initAgentsP5AgentP17curandStateXORWOW,"",@"SHT_CUDA_INFO"
	.sectionflags	@""
	.align	4


	//----- nvinfo : EIATTR_CUDA_API_VERSION
	.align		4
        /*0000*/ 	.byte	0x04, 0x37
        /*0002*/ 	.short	(.L_56 - .L_55)
.L_55:
        /*0004*/ 	.word	0x00000082


	//----- nvinfo : EIATTR_KPARAM_INFO
	.align		4
.L_56:
        /*0008*/ 	.byte	0x04, 0x17
        /*000a*/ 	.short	(.L_58 - .L_57)
.L_57:
        /*000c*/ 	.word	0x00000000
        /*0010*/ 	.short	0x0001
        /*0012*/ 	.short	0x0008
        /*0014*/ 	.byte	0x00, 0xf5, 0x21, 0x00


	//----- nvinfo : EIATTR_KPARAM_INFO
	.align		4
.L_58:
        /*0018*/ 	.byte	0x04, 0x17
        /*001a*/ 	.short	(.L_60 - .L_59)
.L_59:
        /*001c*/ 	.word	0x00000000
        /*0020*/ 	.short	0x0000
        /*0022*/ 	.short	0x0000
        /*0024*/ 	.byte	0x00, 0xf5, 0x21, 0x00


	//----- nvinfo : EIATTR_SPARSE_MMA_MASK
	.align		4
.L_60:
        /*0028*/ 	.byte	0x03, 0x50
        /*002a*/ 	.short	0x0000


	//----- nvinfo : EIATTR_MAXREG_COUNT
	.align		4
        /*002c*/ 	.byte	0x03, 0x1b
        /*002e*/ 	.short	0x00ff


	//----- nvinfo : EIATTR_MERCURY_ISA_VERSION
	.align		4
        /*0030*/ 	.byte	0x03, 0x5f
        /*0032*/ 	.short	0x0101


	//----- nvinfo : EIATTR_VRC_CTA_INIT_COUNT
	.align		4
        /*0034*/ 	.byte	0x02, 0x4a
	.zero		1
	.zero		1


	//----- nvinfo : EIATTR_EXIT_INSTR_OFFSETS
	.align		4
        /*0038*/ 	.byte	0x04, 0x1c
        /*003a*/ 	.short	(.L_62 - .L_61)


	//   ....[0]....
.L_61:
        /*003c*/ 	.word	0x000007a0


	//----- nvinfo : EIATTR_CBANK_PARAM_SIZE
	.align		4
.L_62:
        /*0040*/ 	.byte	0x03, 0x19
        /*0042*/ 	.short	0x0010


	//----- nvinfo : EIATTR_PARAM_CBANK
	.align		4
        /*0044*/ 	.byte	0x04, 0x0a
        /*0046*/ 	.short	(.L_64 - .L_63)
	.align		4
.L_63:
        /*0048*/ 	.word	index@(.nv.constant0._Z10initAgentsP5AgentP17curandStateXORWOW)
        /*004c*/ 	.short	0x0380
        /*004e*/ 	.short	0x0010


	//----- nvinfo : EIATTR_SW_WAR
	.align		4
.L_64:
        /*0050*/ 	.byte	0x04, 0x36
        /*0052*/ 	.short	(.L_66 - .L_65)
.L_65:
        /*0054*/ 	.word	0x00000008
.L_66:


//--------------------- .nv.info._Z11GPU_DeceaseP5AgentP17curandStateXORWOW --------------------------
	.section	.nv.info._Z11GPU_DeceaseP5AgentP17curandStateXORWOW,"",@"SHT_CUDA_INFO"
	.sectionflags	@""
	.align	4


	//----- nvinfo : EIATTR_CUDA_API_VERSION
	.align		4
        /*0000*/ 	.byte	0x04, 0x37
        /*0002*/ 	.short	(.L_68 - .L_67)
.L_67:
        /*0004*/ 	.word	0x00000082


	//----- nvinfo : EIATTR_KPARAM_INFO
	.align		4
.L_68:
        /*0008*/ 	.byte	0x04, 0x17
        /*000a*/ 	.short	(.L_70 - .L_69)
.L_69:
        /*000c*/ 	.word	0x00000000
        /*0010*/ 	.short	0x0001
        /*0012*/ 	.short	0x0008
        /*0014*/ 	.byte	0x00, 0xf5, 0x21, 0x00


	//----- nvinfo : EIATTR_KPARAM_INFO
	.align		4
.L_70:
        /*0018*/ 	.byte	0x04, 0x17
        /*001a*/ 	.short	(.L_72 - .L_71)
.L_71:
        /*001c*/ 	.word	0x00000000
        /*0020*/ 	.short	0x0000
        /*0022*/ 	.short	0x0000
        /*0024*/ 	.byte	0x00, 0xf5, 0x21, 0x00


	//----- nvinfo : EIATTR_SPARSE_MMA_MASK
	.align		4
.L_72:
        /*0028*/ 	.byte	0x03, 0x50
        /*002a*/ 	.short	0x0000


	//----- nvinfo : EIATTR_MAXREG_COUNT
	.align		4
        /*002c*/ 	.byte	0x03, 0x1b
        /*002e*/ 	.short	0x00ff


	//----- nvinfo : EIATTR_MERCURY_ISA_VERSION
	.align		4
        /*0030*/ 	.byte	0x03, 0x5f
        /*0032*/ 	.short	0x0101


	//----- nvinfo : EIATTR_VRC_CTA_INIT_COUNT
	.align		4
        /*0034*/ 	.byte	0x02, 0x4a
	.zero		1
	.zero		1


	//----- nvinfo : EIATTR_EXIT_INSTR_OFFSETS
	.align		4
        /*0038*/ 	.byte	0x04, 0x1c
        /*003a*/ 	.short	(.L_74 - .L_73)


	//   ....[0]....
.L_73:
        /*003c*/ 	.word	0x00000100


	//   ....[1]....
        /*0040*/ 	.word	0x00000130


	//   ....[2]....
        /*0044*/ 	.word	0x000002d0


	//   ....[3]....
        /*0048*/ 	.word	0x00000300


	//----- nvinfo : EIATTR_CBANK_PARAM_SIZE
	.align		4
.L_74:
        /*004c*/ 	.byte	0x03, 0x19
        /*004e*/ 	.short	0x0010


	//----- nvinfo : EIATTR_PARAM_CBANK
	.align		4
        /*0050*/ 	.byte	0x04, 0x0a
        /*0052*/ 	.short	(.L_76 - .L_75)
	.align		4
.L_75:
        /*0054*/ 	.word	index@(.nv.constant0._Z11GPU_DeceaseP5AgentP17curandStateXORWOW)
        /*0058*/ 	.short	0x0380
        /*005a*/ 	.short	0x0010


	//----- nvinfo : EIATTR_SW_WAR
	.align		4
.L_76:
        /*005c*/ 	.byte	0x04, 0x36
        /*005e*/ 	.short	(.L_78 - .L_77)
.L_77:
        /*0060*/ 	.word	0x00000008
.L_78:


//--------------------- .nv.info._Z19GPU_externContagionP5AgentP17curandStateXORWOW --------------------------
	.section	.nv.info._Z19GPU_externContagionP5AgentP17curandStateXORWOW,"",@"SHT_CUDA_INFO"
	.sectionflags	@""
	.align	4


	//----- nvinfo : EIATTR_CUDA_API_VERSION
	.align		4
        /*0000*/ 	.byte	0x04, 0x37
        /*0002*/ 	.short	(.L_80 - .L_79)
.L_79:
        /*0004*/ 	.word	0x00000082


	//----- nvinfo : EIATTR_KPARAM_INFO
	.align		4
.L_80:
        /*0008*/ 	.byte	0x04, 0x17
        /*000a*/ 	.short	(.L_82 - .L_81)
.L_81:
        /*000c*/ 	.word	0x00000000
        /*0010*/ 	.short	0x0001
        /*0012*/ 	.short	0x0008
        /*0014*/ 	.byte	0x00, 0xf5, 0x21, 0x00


	//----- nvinfo : EIATTR_KPARAM_INFO
	.align		4
.L_82:
        /*0018*/ 	.byte	0x04, 0x17
        /*001a*/ 	.short	(.L_84 - .L_83)
.L_83:
        /*001c*/ 	.word	0x00000000
        /*0020*/ 	.short	0x0000
        /*0022*/ 	.short	0x0000
        /*0024*/ 	.byte	0x00, 0xf5, 0x21, 0x00


	//----- nvinfo : EIATTR_SPARSE_MMA_MASK
	.align		4
.L_84:
        /*0028*/ 	.byte	0x03, 0x50
        /*002a*/ 	.short	0x0000


	//----- nvinfo : EIATTR_MAXREG_COUNT
	.align		4
        /*002c*/ 	.byte	0x03, 0x1b
        /*002e*/ 	.short	0x00ff


	//----- nvinfo : EIATTR_MERCURY_ISA_VERSION
	.align		4
        /*0030*/ 	.byte	0x03, 0x5f
        /*0032*/ 	.short	0x0101


	//----- nvinfo : EIATTR_VRC_CTA_INIT_COUNT
	.align		4
        /*0034*/ 	.byte	0x02, 0x4a
	.zero		1
	.zero		1


	//----- nvinfo : EIATTR_EXIT_INSTR_OFFSETS
	.align		4
        /*0038*/ 	.byte	0x04, 0x1c
        /*003a*/ 	.short	(.L_86 - .L_85)


	//   ....[0]....
.L_85:
        /*003c*/ 	.word	0x00000100


	//   ....[1]....
        /*0040*/ 	.word	0x000002a0


	//   ....[2]....
        /*0044*/ 	.word	0x000002d0


	//----- nvinfo : EIATTR_CBANK_PARAM_SIZE
	.align		4
.L_86:
        /*0048*/ 	.byte	0x03, 0x19
        /*004a*/ 	.short	0x0010


	//----- nvinfo : EIATTR_PARAM_CBANK
	.align		4
        /*004c*/ 	.byte	0x04, 0x0a
        /*004e*/ 	.short	(.L_88 - .L_87)
	.align		4
.L_87:
        /*0050*/ 	.word	index@(.nv.constant0._Z19GPU_externContagionP5AgentP17curandStateXORWOW)
        /*0054*/ 	.short	0x0380
        /*0056*/ 	.short	0x0010


	//----- nvinfo : EIATTR_SW_WAR
	.align		4
.L_88:
        /*0058*/ 	.byte	0x04, 0x36
        /*005a*/ 	.short	(.L_90 - .L_89)
.L_89:
        /*005c*/ 	.word	0x00000008
.L_90:


//--------------------- .nv.info._Z12GPU_movilityP5AgentP17curandStateXORWOWPi --------------------------
	.section	.nv.info._Z12GPU_movilityP5AgentP17curandStateXORWOWPi,"",@"SHT_CUDA_INFO"
	.sectionflags	@""
	.align	4


	//----- nvinfo : EIATTR_CUDA_API_VERSION
	.align		4
        /*0000*/ 	.byte	0x04, 0x37
        /*0002*/ 	.short	(.L_92 - .L_91)
.L_91:
        /*0004*/ 	.word	0x00000082


	//----- nvinfo : EIATTR_KPARAM_INFO
	.align		4
.L_92:
        /*0008*/ 	.byte	0x04, 0x17
        /*000a*/ 	.short	(.L_94 - .L_93)
.L_93:
        /*000c*/ 	.word	0x00000000
        /*0010*/ 	.short	0x0002
        /*0012*/ 	.short	0x0010
        /*0014*/ 	.byte	0x00, 0xf5, 0x21, 0x00


	//----- nvinfo : EIATTR_KPARAM_INFO
	.align		4
.L_94:
        /*0018*/ 	.byte	0x04, 0x17
        /*001a*/ 	.short	(.L_96 - .L_95)
.L_95:
        /*001c*/ 	.word	0x00000000
        /*0020*/ 	.short	0x0001
        /*0022*/ 	.short	0x0008
        /*0024*/ 	.byte	0x00, 0xf5, 0x21, 0x00


	//----- nvinfo : EIATTR_KPARAM_INFO
	.align		4
.L_96:
        /*0028*/ 	.byte	0x04, 0x17
        /*002a*/ 	.short	(.L_98 - .L_97)
.L_97:
        /*002c*/ 	.word	0x00000000
        /*0030*/ 	.short	0x0000
        /*0032*/ 	.short	0x0000
        /*0034*/ 	.byte	0x00, 0xf5, 0x21, 0x00


	//----- nvinfo : EIATTR_SPARSE_MMA_MASK
	.align		4
.L_98:
        /*0038*/ 	.byte	0x03, 0x50
        /*003a*/ 	.short	0x0000


	//----- nvinfo : EIATTR_MAXREG_COUNT
	.align		4
        /*003c*/ 	.byte	0x03, 0x1b
        /*003e*/ 	.short	0x00ff


	//----- nvinfo : EIATTR_MERCURY_ISA_VERSION
	.align		4
        /*0040*/ 	.byte	0x03, 0x5f
        /*0042*/ 	.short	0x0101


	//----- nvinfo : EIATTR_VRC_CTA_INIT_COUNT
	.align		4
        /*0044*/ 	.byte	0x02, 0x4a
	.zero		1
	.zero		1


	//----- nvinfo : EIATTR_EXIT_INSTR_OFFSETS
	.align		4
        /*0048*/ 	.byte	0x04, 0x1c
        /*004a*/ 	.short	(.L_100 - .L_99)


	//   ....[0]....
.L_99:
        /*004c*/ 	.word	0x00000100


	//   ....[1]....
        /*0050*/ 	.word	0x00000180


	//   ....[2]....
        /*0054*/ 	.word	0x00000360


	//   ....[3]....
        /*0058*/ 	.word	0x00000c20


	//----- nvinfo : EIATTR_CRS_STACK_SIZE
	.align		4
.L_100:
        /*005c*/ 	.byte	0x04, 0x1e
        /*005e*/ 	.short	(.L_102 - .L_101)
.L_101:
        /*0060*/ 	.word	0x00000000


	//----- nvinfo : EIATTR_CBANK_PARAM_SIZE
	.align		4
.L_102:
        /*0064*/ 	.byte	0x03, 0x19
        /*0066*/ 	.short	0x0018


	//----- nvinfo : EIATTR_PARAM_CBANK
	.align		4
        /*0068*/ 	.byte	0x04, 0x0a
        /*006a*/ 	.short	(.L_104 - .L_103)
	.align		4
.L_103:
        /*006c*/ 	.word	index@(.nv.constant0._Z12GPU_movilityP5AgentP17curandStateXORWOWPi)
        /*0070*/ 	.short	0x0380
        /*0072*/ 	.short	0x0018


	//----- nvinfo : EIATTR_SW_WAR
	.align		4
.L_104:
        /*0074*/ 	.byte	0x04, 0x36
        /*0076*/ 	.short	(.L_106 - .L_105)
.L_105:
        /*0078*/ 	.word	0x00000008
.L_106:


//--------------------- .nv.info._Z10GPU_EfectsP5AgentP17curandStateXORWOW --------------------------
	.section	.nv.info._Z10GPU_EfectsP5AgentP17curandStateXORWOW,"",@"SHT_CUDA_INFO"
	.sectionflags	@""
	.align	4


	//----- nvinfo : EIATTR_CUDA_API_VERSION
	.align		4
        /*0000*/ 	.byte	0x04, 0x37
        /*0002*/ 	.short	(.L_108 - .L_107)
.L_107:
        /*0004*/ 	.word	0x00000082


	//----- nvinfo : EIATTR_KPARAM_INFO
	.align		4
.L_108:
        /*0008*/ 	.byte	0x04, 0x17
        /*000a*/ 	.short	(.L_110 - .L_109)
.L_109:
        /*000c*/ 	.word	0x00000000
        /*0010*/ 	.short	0x0001
        /*0012*/ 	.short	0x0008
        /*0014*/ 	.byte	0x00, 0xf5, 0x21, 0x00


	//----- nvinfo : EIATTR_KPARAM_INFO
	.align		4
.L_110:
        /*0018*/ 	.byte	0x04, 0x17
        /*001a*/ 	.short	(.L_112 - .L_111)
.L_111:
        /*001c*/ 	.word	0x00000000
        /*0020*/ 	.short	0x0000
        /*0022*/ 	.short	0x0000
        /*0024*/ 	.byte	0x00, 0xf5, 0x21, 0x00


	//----- nvinfo : EIATTR_SPARSE_MMA_MASK
	.align		4
.L_112:
        /*0028*/ 	.byte	0x03, 0x50
        /*002a*/ 	.short	0x0000


	//----- nvinfo : EIATTR_MAXREG_COUNT
	.align		4
        /*002c*/ 	.byte	0x03, 0x1b
        /*002e*/ 	.short	0x00ff


	//----- nvinfo : EIATTR_MERCURY_ISA_VERSION
	.align		4
        /*0030*/ 	.byte	0x03, 0x5f
        /*0032*/ 	.short	0x0101


	//----- nvinfo : EIATTR_VRC_CTA_INIT_COUNT
	.align		4
        /*0034*/ 	.byte	0x02, 0x4a
	.zero		1
	.zero		1


	//----- nvinfo : EIATTR_EXIT_INSTR_OFFSETS
	.align		4
        /*0038*/ 	.byte	0x04, 0x1c
        /*003a*/ 	.short	(.L_114 - .L_113)


	//   ....[0]....
.L_113:
        /*003c*/ 	.word	0x00000120


	//   ....[1]....
        /*0040*/ 	.word	0x00000190


	//   ....[2]....
        /*0044*/ 	.word	0x000001d0


	//----- nvinfo : EIATTR_CRS_STACK_SIZE
	.align		4
.L_114:
        /*0048*/ 	.byte	0x04, 0x1e
        /*004a*/ 	.short	(.L_116 - .L_115)
.L_115:
        /*004c*/ 	.word	0x00000000


	//----- nvinfo : EIATTR_CBANK_PARAM_SIZE
	.align		4
.L_116:
        /*0050*/ 	.byte	0x03, 0x19
        /*0052*/ 	.short	0x0010


	//----- nvinfo : EIATTR_PARAM_CBANK
	.align		4
        /*0054*/ 	.byte	0x04, 0x0a
        /*0056*/ 	.short	(.L_118 - .L_117)
	.align		4
.L_117:
        /*0058*/ 	.word	index@(.nv.constant0._Z10GPU_EfectsP5AgentP17curandStateXORWOW)
        /*005c*/ 	.short	0x0380
        /*005e*/ 	.short	0x0010


	//----- nvinfo : EIATTR_SW_WAR
	.align		4
.L_118:
        /*0060*/ 	.byte	0x04, 0x36
        /*0062*/ 	.short	(.L_120 - .L_119)
.L_119:
        /*0064*/ 	.word	0x00000008
.L_120:


//--------------------- .nv.info._Z12GPU_contagioP5AgentP17curandStateXORWOW --------------------------
	.section	.nv.info._Z12GPU_contagioP5AgentP17curandStateXORWOW,"",@"SHT_CUDA_INFO"
	.sectionflags	@""
	.align	4


	//----- nvinfo : EIATTR_CUDA_API_VERSION
	.align		4
        /*0000*/ 	.byte	0x04, 0x37
        /*0002*/ 	.short	(.L_122 - .L_121)
.L_121:
        /*0004*/ 	.word	0x00000082


	//----- nvinfo : EIATTR_KPARAM_INFO
	.align		4
.L_122:
        /*0008*/ 	.byte	0x04, 0x17
        /*000a*/ 	.short	(.L_124 - .L_123)
.L_123:
        /*000c*/ 	.word	0x00000000
        /*0010*/ 	.short	0x0001
        /*0012*/ 	.short	0x0008
        /*0014*/ 	.byte	0x00, 0xf5, 0x21, 0x00


	//----- nvinfo : EIATTR_KPARAM_INFO
	.align		4
.L_124:
        /*0018*/ 	.byte	0x04, 0x17
        /*001a*/ 	.short	(.L_126 - .L_125)
.L_125:
        /*001c*/ 	.word	0x00000000
        /*0020*/ 	.short	0x0000
        /*0022*/ 	.short	0x0000
        /*0024*/ 	.byte	0x00, 0xf5, 0x21, 0x00


	//----- nvinfo : EIATTR_SPARSE_MMA_MASK
	.align		4
.L_126:
        /*0028*/ 	.byte	0x03, 0x50
        /*002a*/ 	.short	0x0000


	//----- nvinfo : EIATTR_MAXREG_COUNT
	.align		4
        /*002c*/ 	.byte	0x03, 0x1b
        /*002e*/ 	.short	0x00ff


	//----- nvinfo : EIATTR_MERCURY_ISA_VERSION
	.align		4
        /*0030*/ 	.byte	0x03, 0x5f
        /*0032*/ 	.short	0x0101


	//----- nvinfo : EIATTR_VRC_CTA_INIT_COUNT
	.align		4
        /*0034*/ 	.byte	0x02, 0x4a
	.zero		1
	.zero		1


	//----- nvinfo : EIATTR_EXIT_INSTR_OFFSETS
	.align		4
        /*0038*/ 	.byte	0x04, 0x1c
        /*003a*/ 	.short	(.L_128 - .L_127)


	//   ....[0]....
.L_127:
        /*003c*/ 	.word	0x00000110


	//   ....[1]....
        /*0040*/ 	.word	0x00000970


	//   ....[2]....
        /*0044*/ 	.word	0x000009a0


	//----- nvinfo : EIATTR_CRS_STACK_SIZE
	.align		4
.L_128:
        /*0048*/ 	.byte	0x04, 0x1e
        /*004a*/ 	.short	(.L_130 - .L_129)
.L_129:
        /*004c*/ 	.word	0x00000000


	//----- nvinfo : EIATTR_CBANK_PARAM_SIZE
	.align		4
.L_130:
        /*0050*/ 	.byte	0x03, 0x19
        /*0052*/ 	.short	0x0010


	//----- nvinfo : EIATTR_PARAM_CBANK
	.align		4
        /*0054*/ 	.byte	0x04, 0x0a
        /*0056*/ 	.short	(.L_132 - .L_131)
	.align		4
.L_131:
        /*0058*/ 	.word	index@(.nv.constant0._Z12GPU_contagioP5AgentP17curandStateXORWOW)
        /*005c*/ 	.short	0x0380
        /*005e*/ 	.short	0x0010


	//----- nvinfo : EIATTR_SW_WAR
	.align		4
.L_132:
        /*0060*/ 	.byte	0x04, 0x36
        /*0062*/ 	.short	(.L_134 - .L_133)
.L_133:
        /*0064*/ 	.word	0x00000008
.L_134:


//--------------------- .nv.info._Z12setup_kernelP17curandStateXORWOWm --------------------------
	.section	.nv.info._Z12setup_kernelP17curandStateXORWOWm,"",@"SHT_CUDA_INFO"
	.sectionflags	@""
	.align	4


	//----- nvinfo : EIATTR_CUDA_API_VERSION
	.align		4
        /*0000*/ 	.byte	0x04, 0x37
        /*0002*/ 	.short	(.L_136 - .L_135)
.L_135:
        /*0004*/ 	.word	0x00000082


	//----- nvinfo : EIATTR_KPARAM_INFO
	.align		4
.L_136:
        /*0008*/ 	.byte	0x04, 0x17
        /*000a*/ 	.short	(.L_138 - .L_137)
.L_137:
        /*000c*/ 	.word	0x00000000
        /*0010*/ 	.short	0x0001
        /*0012*/ 	.short	0x0008
        /*0014*/ 	.byte	0x00, 0xf0, 0x21, 0x00


	//----- nvinfo : EIATTR_KPARAM_INFO
	.align		4
.L_138:
        /*0018*/ 	.byte	0x04, 0x17
        /*001a*/ 	.short	(.L_140 - .L_139)
.L_139:
        /*001c*/ 	.word	0x00000000
        /*0020*/ 	.short	0x0000
        /*0022*/ 	.short	0x0000
        /*0024*/ 	.byte	0x00, 0xf5, 0x21, 0x00


	//----- nvinfo : EIATTR_SPARSE_MMA_MASK
	.align		4
.L_140:
        /*0028*/ 	.byte	0x03, 0x50
        /*002a*/ 	.short	0x0000


	//----- nvinfo : EIATTR_MAXREG_COUNT
	.align		4
        /*002c*/ 	.byte	0x03, 0x1b
        /*002e*/ 	.short	0x00ff


	//----- nvinfo : EIATTR_MERCURY_ISA_VERSION
	.align		4
        /*0030*/ 	.byte	0x03, 0x5f
        /*0032*/ 	.short	0x0101


	//----- nvinfo : EIATTR_VRC_CTA_INIT_COUNT
	.align		4
        /*0034*/ 	.byte	0x02, 0x4a
	.zero		1
	.zero		1


	//----- nvinfo : EIATTR_EXIT_INSTR_OFFSETS
	.align		4
        /*0038*/ 	.byte	0x04, 0x1c
        /*003a*/ 	.short	(.L_142 - .L_141)


	//   ....[0]....
.L_141:
        /*003c*/ 	.word	0x00000f30


	//----- nvinfo : EIATTR_CRS_STACK_SIZE
	.align		4
.L_142:
        /*0040*/ 	.byte	0x04, 0x1e
        /*0042*/ 	.short	(.L_144 - .L_143)
.L_143:
        /*0044*/ 	.word	0x00000000


	//----- nvinfo : EIATTR_CBANK_PARAM_SIZE
	.align		4
.L_144:
        /*0048*/ 	.byte	0x03, 0x19
        /*004a*/ 	.short	0x0010


	//----- nvinfo : EIATTR_PARAM_CBANK
	.align		4
        /*004c*/ 	.byte	0x04, 0x0a
        /*004e*/ 	.short	(.L_146 - .L_145)
	.align		4
.L_145:
        /*0050*/ 	.word	index@(.nv.constant0._Z12setup_kernelP17curandStateXORWOWm)
        /*0054*/ 	.short	0x0380
        /*0056*/ 	.short	0x0010


	//----- nvinfo : EIATTR_SW_WAR
	.align		4
.L_146:
        /*0058*/ 	.byte	0x04, 0x36
        /*005a*/ 	.short	(.L_148 - .L_147)
.L_147:
        /*005c*/ 	.word	0x00000008
.L_148:


//--------------------- .nv.callgraph             --------------------------
	.section	.nv.callgraph,"",@"SHT_CUDA_CALLGRAPH"
	.align	4
	.sectionentsize	8
	.align		4
        /*0000*/ 	.word	0x00000000
	.align		4
        /*0004*/ 	.word	0xffffffff
	.align		4
        /*0008*/ 	.word	0x00000000
	.align		4
        /*000c*/ 	.word	0xfffffffe
	.align		4
        /*0010*/ 	.word	0x00000000
	.align		4
        /*0014*/ 	.word	0xfffffffd
	.align		4
        /*0018*/ 	.word	0x00000000
	.align		4
        /*001c*/ 	.word	0xfffffffc


//--------------------- .nv.constant4             --------------------------
	.section	.nv.constant4,"a",@progbits
	.align	8
	.align		8
.nv.constant4:
        /*0000*/ 	.dword	precalc_xorwow_matrix
	.align		8
        /*0008*/ 	.dword	precalc_xorwow_offset_matrix
	.align		8
        /*0010*/ 	.dword	mrg32k3aM1
	.align		8
        /*0018*/ 	.dword	mrg32k3aM2
	.align		8
        /*0020*/ 	.dword	mrg32k3aM1SubSeq
	.align		8
        /*0028*/ 	.dword	mrg32k3aM2SubSeq
	.align		8
        /*0030*/ 	.dword	mrg32k3aM1Seq
	.align		8
        /*0038*/ 	.dword	mrg32k3aM2Seq


//--------------------- .nv.constant3             --------------------------
	.section	.nv.constant3,"a",@progbits
	.align	8
.nv.constant3:
	.type		__cr_lgamma_table,@object
	.size		__cr_lgamma_table,(.L_8 - __cr_lgamma_table)
__cr_lgamma_table:
        /*0000*/ 	.byte	0x00, 0x00, 0x00, 0x00, 0x00, 0x00, 0x00, 0x00, 0x00, 0x00, 0x00, 0x00, 0x00, 0x00, 0x00, 0x00
        /*0010*/ 	.byte	0xef, 0x39, 0xfa, 0xfe, 0x42, 0x2e, 0xe6, 0x3f, 0x02, 0x20, 0x2a, 0xfa, 0x0b, 0xab, 0xfc, 0x3f
        /*0020*/ 	.byte	0xf9, 0x2c, 0x92, 0x7c, 0xa7, 0x6c, 0x09, 0x40, 0xc9, 0x79, 0x44, 0x3c, 0x64, 0x26, 0x13, 0x40
        /*0030*/ 	.byte	0xca, 0x01, 0xcf, 0x3a, 0x27, 0x51, 0x1a, 0x40, 0x30, 0xcc, 0x2d, 0xf3, 0xe1, 0x0c, 0x21, 0x40
        /*0040*/ 	.byte	0x0d, 0xb7, 0xfc, 0x82, 0x8e, 0x35, 0x25, 0x40
.L_8:


//--------------------- .text._Z10initAgentsP5AgentP17curandStateXORWOW --------------------------
	.section	.text._Z10initAgentsP5AgentP17curandStateXORWOW,"ax",@progbits
	.align	128
        .global         _Z10initAgentsP5AgentP17curandStateXORWOW
        .type           _Z10initAgentsP5AgentP17curandStateXORWOW,@function
        .size           _Z10initAgentsP5AgentP17curandStateXORWOW,(.L_x_55 - _Z10initAgentsP5AgentP17curandStateXORWOW)
        .other          _Z10initAgentsP5AgentP17curandStateXORWOW,@"STO_CUDA_ENTRY STV_DEFAULT"
_Z10initAgentsP5AgentP17curandStateXORWOW:
.text._Z10initAgentsP5AgentP17curandStateXORWOW:
[----:B------:R-:W-:Y:S01]  /*0000*/  LDC R1, c[0x0][0x37c] ;  /* 0x0000df00ff017b82 */ /* 0x000fe20000000800 */
[----:B------:R-:W0:Y:S07]  /*0010*/  S2R R5, SR_TID.Y ;  /* 0x0000000000057919 */ /* 0x000e2e0000002200 */
[----:B------:R-:W-:Y:S01]  /*0020*/  S2UR UR4, SR_CTAID.X ;  /* 0x00000000000479c3 */ /* 0x000fe20000002500 */
[----:B------:R-:W1:Y:S01]  /*0030*/  LDCU UR6, c[0x0][0x370] ;  /* 0x00006e00ff0677ac */ /* 0x000e620008000800 */
[----:B------:R-:W2:Y:S01]  /*0040*/  S2R R7, SR_TID.X ;  /* 0x0000000000077919 */ /* 0x000ea20000002100 */
[----:B------:R-:W2:Y:S05]  /*0050*/  LDCU UR8, c[0x0][0x360] ;  /* 0x00006c00ff0877ac */ /* 0x000eaa0008000800 */
[----:B------:R-:W1:Y:S08]  /*0060*/  S2UR UR5, SR_CTAID.Y ;  /* 0x00000000000579c3 */ /* 0x000e700000002600 */
[----:B------:R-:W0:Y:S08]  /*0070*/  LDC R0, c[0x0][0x364] ;  /* 0x0000d900ff007b82 */ /* 0x000e300000000800 */
[----:B------:R-:W3:Y:S01]  /*0080*/  LDC.64 R2, c[0x0][0x388] ;  /* 0x0000e200ff027b82 */ /* 0x000ee20000000a00 */
[----:B-1----:R-:W-:Y:S01]  /*0090*/  UIMAD UR4, UR5, UR6, UR4 ;  /* 0x00000006050472a4 */ /* 0x002fe2000f8e0204 */
[----:B------:R-:W1:Y:S05]  /*00a0*/  LDCU.64 UR6, c[0x0][0x358] ;  /* 0x00006b00ff0677ac */ /* 0x000e6a0008000a00 */
[----:B0-----:R-:W-:-:S04]  /*00b0*/  IMAD R0, R0, UR4, R5 ;  /* 0x0000000400007c24 */ /* 0x001fc8000f8e0205 */
[----:B--2---:R-:W-:-:S04]  /*00c0*/  IMAD R0, R0, UR8, R7 ;  /* 0x0000000800007c24 */ /* 0x004fc8000f8e0207 */
[----:B---3--:R-:W-:-:S05]  /*00d0*/  IMAD.WIDE R2, R0, 0x30, R2 ;  /* 0x0000003000027825 */ /* 0x008fca00078e0202 */
[----:B-1----:R-:W2:Y:S04]  /*00e0*/  LDG.E.64 R4, desc[UR6][R2.64] ;  /* 0x0000000602047981 */ /* 0x002ea8000c1e1b00 */
[----:B------:R-:W3:Y:S04]  /*00f0*/  LDG.E.64 R6, desc[UR6][R2.64+0x10] ;  /* 0x0000100602067981 */ /* 0x000ee8000c1e1b00 */
[----:B------:R-:W4:Y:S01]  /*0100*/  LDG.E.64 R8, desc[UR6][R2.64+0x8] ;  /* 0x0000080602087981 */ /* 0x000f22000c1e1b00 */
[----:B--2---:R-:W-:-:S04]  /*0110*/  SHF.R.U32.HI R10, RZ, 0x2, R5 ;  /* 0x00000002ff0a7819 */ /* 0x004fc80000011605 */
[----:B------:R-:W-:Y:S01]  /*0120*/  LOP3.LUT R5, R10, R5, RZ, 0x3c, !PT ;  /* 0x000000050a057212 */ /* 0x000fe200078e3cff */
[----:B---3--:R-:W-:Y:S01]  /*0130*/  IMAD.SHL.U32 R10, R7, 0x10, RZ ;  /* 0x00000010070a7824 */ /* 0x008fe200078e00ff */
[----:B----4-:R-:W-:-:S03]  /*0140*/  SHF.R.U32.HI R13, RZ, 0x2, R8 ;  /* 0x00000002ff0d7819 */ /* 0x010fc60000011608 */
[----:B------:R-:W-:Y:S01]  /*0150*/  IMAD.SHL.U32 R11, R5, 0x2, RZ ;  /* 0x00000002050b7824 */ /* 0x000fe200078e00ff */
[----:B------:R-:W-:Y:S02]  /*0160*/  SHF.R.U32.HI R12, RZ, 0x2, R9 ;  /* 0x00000002ff0c7819 */ /* 0x000fe40000011609 */
[----:B------:R-:W-:Y:S02]  /*0170*/  LOP3.LUT R13, R13, R8, RZ, 0x3c, !PT ;  /* 0x000000080d0d7212 */ /* 0x000fe400078e3cff */
[----:B------:R-:W-:Y:S02]  /*0180*/  LOP3.LUT R10, R7, R10, R11, 0x96, !PT ;  /* 0x0000000a070a7212 */ /* 0x000fe400078e960b */
[----:B------:R-:W-:Y:S02]  /*0190*/  LOP3.LUT R12, R12, R9, RZ, 0x3c, !PT ;  /* 0x000000090c0c7212 */ /* 0x000fe400078e3cff */
[----:B------:R-:W-:Y:S01]  /*01a0*/  LOP3.LUT R5, R10, R5, RZ, 0x3c, !PT ;  /* 0x000000050a057212 */ /* 0x000fe200078e3cff */
[----:B------:R-:W-:-:S03]  /*01b0*/  IMAD.SHL.U32 R10, R13, 0x2, RZ ;  /* 0x000000020d0a7824 */ /* 0x000fc600078e00ff */
[----:B------:R-:W-:Y:S01]  /*01c0*/  IADD3 R16, PT, PT, R4, 0x587c5, R5 ;  /* 0x000587c504107810 */ /* 0x000fe20007ffe005 */
[----:B------:R-:W-:-:S05]  /*01d0*/  IMAD.SHL.U32 R8, R5, 0x10, RZ ;  /* 0x0000001005087824 */ /* 0x000fca00078e00ff */
[----:B------:R-:W-:Y:S02]  /*01e0*/  LOP3.LUT R8, R13, R10, R8, 0x96, !PT ;  /* 0x0000000a0d087212 */ /* 0x000fe400078e9608 */
[----:B------:R-:W-:Y:S02]  /*01f0*/  SHF.R.U32.HI R13, RZ, 0x2, R6 ;  /* 0x00000002ff0d7819 */ /* 0x000fe40000011606 */
[----:B------:R-:W-:Y:S01]  /*0200*/  LOP3.LUT R9, R8, R5, RZ, 0x3c, !PT ;  /* 0x0000000508097212 */ /* 0x000fe200078e3cff */
[----:B------:R-:W-:Y:S01]  /*0210*/  IMAD.SHL.U32 R8, R12, 0x2, RZ ;  /* 0x000000020c087824 */ /* 0x000fe200078e00ff */
[----:B------:R-:W-:Y:S02]  /*0220*/  LOP3.LUT R13, R13, R6, RZ, 0x3c, !PT ;  /* 0x000000060d0d7212 */ /* 0x000fe400078e3cff */
[----:B------:R-:W-:Y:S01]  /*0230*/  SHF.R.U32.HI R10, RZ, 0x2, R7 ;  /* 0x00000002ff0a7819 */ /* 0x000fe20000011607 */
[----:B------:R-:W-:Y:S01]  /*0240*/  IMAD.SHL.U32 R11, R9, 0x10, RZ ;  /* 0x00000010090b7824 */ /* 0x000fe200078e00ff */
[----:B------:R-:W-:-:S02]  /*0250*/  IADD3 R17, PT, PT, R4, 0xb0f8a, R9 ;  /* 0x000b0f8a04117810 */ /* 0x000fc40007ffe009 */
[----:B------:R-:W-:Y:S02]  /*0260*/  LOP3.LUT R10, R10, R7, RZ, 0x3c, !PT ;  /* 0x000000070a0a7212 */ /* 0x000fe400078e3cff */
[----:B------:R-:W-:Y:S02]  /*0270*/  LOP3.LUT R8, R12, R8, R11, 0x96, !PT ;  /* 0x000000080c087212 */ /* 0x000fe400078e960b */
[----:B------:R-:W-:Y:S02]  /*0280*/  I2FP.F32.U32 R17, R17 ;  /* 0x0000001100117245 */ /* 0x000fe40000201000 */
[----:B------:R-:W-:Y:S01]  /*0290*/  LOP3.LUT R11, R8, R9, RZ, 0x3c, !PT ;  /* 0x00000009080b7212 */ /* 0x000fe200078e3cff */
[----:B------:R-:W-:-:S04]  /*02a0*/  IMAD.SHL.U32 R8, R13, 0x2, RZ ;  /* 0x000000020d087824 */ /* 0x000fc800078e00ff */
[----:B------:R-:W-:-:S05]  /*02b0*/  IMAD.SHL.U32 R6, R11, 0x10, RZ ;  /* 0x000000100b067824 */ /* 0x000fca00078e00ff */
[----:B------:R-:W-:Y:S02]  /*02c0*/  LOP3.LUT R6, R13, R8, R6, 0x96, !PT ;  /* 0x000000080d067212 */ /* 0x000fe400078e9606 */
[----:B------:R-:W-:Y:S02]  /*02d0*/  SHF.R.U32.HI R8, RZ, 0x2, R5 ;  /* 0x00000002ff087819 */ /* 0x000fe40000011605 */
[----:B------:R-:W-:Y:S01]  /*02e0*/  LOP3.LUT R7, R6, R11, RZ, 0x3c, !PT ;  /* 0x0000000b06077212 */ /* 0x000fe200078e3cff */
[----:B------:R-:W-:Y:S01]  /*02f0*/  IMAD.SHL.U32 R6, R10, 0x2, RZ ;  /* 0x000000020a067824 */ /* 0x000fe200078e00ff */
[----:B------:R-:W-:Y:S02]  /*0300*/  LOP3.LUT R8, R8, R5, RZ, 0x3c, !PT ;  /* 0x0000000508087212 */ /* 0x000fe400078e3cff */
[----:B------:R-:W-:Y:S01]  /*0310*/  IADD3 R18, PT, PT, R4, 0x161f14, R7 ;  /* 0x00161f1404127810 */ /* 0x000fe20007ffe007 */
[----:B------:R-:W-:-:S05]  /*0320*/  IMAD.SHL.U32 R13, R7, 0x10, RZ ;  /* 0x00000010070d7824 */ /* 0x000fca00078e00ff */
[----:B------:R-:W-:Y:S02]  /*0330*/  LOP3.LUT R6, R10, R6, R13, 0x96, !PT ;  /* 0x000000060a067212 */ /* 0x000fe400078e960d */
[----:B------:R-:W-:Y:S02]  /*0340*/  SHF.R.U32.HI R10, RZ, 0x2, R9 ;  /* 0x00000002ff0a7819 */ /* 0x000fe40000011609 */
[----:B------:R-:W-:Y:S01]  /*0350*/  LOP3.LUT R12, R6, R7, RZ, 0x3c, !PT ;  /* 0x00000007060c7212 */ /* 0x000fe200078e3cff */
[----:B------:R-:W-:Y:S01]  /*0360*/  IMAD.SHL.U32 R6, R8, 0x2, RZ ;  /* 0x0000000208067824 */ /* 0x000fe200078e00ff */
[----:B------:R-:W-:-:S03]  /*0370*/  LOP3.LUT R10, R10, R9, RZ, 0x3c, !PT ;  /* 0x000000090a0a7212 */ /* 0x000fc600078e3cff */
[----:B------:R-:W-:-:S05]  /*0380*/  IMAD.SHL.U32 R13, R12, 0x10, RZ ;  /* 0x000000100c0d7824 */ /* 0x000fca00078e00ff */
[----:B------:R-:W-:Y:S01]  /*0390*/  LOP3.LUT R13, R8, R6, R13, 0x96, !PT ;  /* 0x00000006080d7212 */ /* 0x000fe200078e960d */
[----:B------:R-:W-:Y:S01]  /*03a0*/  IMAD.SHL.U32 R6, R10, 0x2, RZ ;  /* 0x000000020a067824 */ /* 0x000fe200078e00ff */
[----:B------:R-:W-:Y:S02]  /*03b0*/  SHF.R.U32.HI R8, RZ, 0x2, R11 ;  /* 0x00000002ff087819 */ /* 0x000fe4000001160b */
[----:B------:R-:W-:-:S05]  /*03c0*/  LOP3.LUT R13, R13, R12, RZ, 0x3c, !PT ;  /* 0x0000000c0d0d7212 */ /* 0x000fca00078e3cff */
[----:B------:R-:W-:Y:S01]  /*03d0*/  IMAD.SHL.U32 R15, R13, 0x10, RZ ;  /* 0x000000100d0f7824 */ /* 0x000fe200078e00ff */
[----:B------:R0:W-:Y:S04]  /*03e0*/  STG.E.64 desc[UR6][R2.64+0x8], R12 ;  /* 0x0000080c02007986 */ /* 0x0001e8000c101b06 */
[----:B------:R-:W-:Y:S02]  /*03f0*/  LOP3.LUT R6, R10, R6, R15, 0x96, !PT ;  /* 0x000000060a067212 */ /* 0x000fe400078e960f */
[----:B------:R-:W-:Y:S02]  /*0400*/  LOP3.LUT R10, R8, R11, RZ, 0x3c, !PT ;  /* 0x0000000b080a7212 */ /* 0x000fe400078e3cff */
[----:B------:R-:W-:Y:S01]  /*0410*/  LOP3.LUT R8, R6, R13, RZ, 0x3c, !PT ;  /* 0x0000000d06087212 */ /* 0x000fe200078e3cff */
[C---:B------:R-:W-:Y:S01]  /*0420*/  VIADD R6, R4.reuse, 0x2c3e28 ;  /* 0x002c3e2804067836 */ /* 0x040fe20000000000 */
[----:B------:R-:W-:Y:S01]  /*0430*/  IADD3 R11, PT, PT, R4, 0x10974f, R11 ;  /* 0x0010974f040b7810 */ /* 0x000fe20007ffe00b */
[----:B------:R-:W-:Y:S01]  /*0440*/  IMAD.SHL.U32 R14, R10, 0x2, RZ ;  /* 0x000000020a0e7824 */ /* 0x000fe200078e00ff */
[----:B------:R-:W-:Y:S01]  /*0450*/  IADD3 R19, PT, PT, R4, 0x26b663, R8 ;  /* 0x0026b66304137810 */ /* 0x000fe20007ffe008 */
[----:B------:R-:W-:Y:S01]  /*0460*/  IMAD.SHL.U32 R15, R8, 0x10, RZ ;  /* 0x00000010080f7824 */ /* 0x000fe200078e00ff */
[----:B------:R1:W-:Y:S01]  /*0470*/  STG.E.64 desc[UR6][R2.64], R6 ;  /* 0x0000000602007986 */ /* 0x0003e2000c101b06 */
[----:B------:R-:W-:-:S02]  /*0480*/  I2FP.F32.U32 R11, R11 ;  /* 0x0000000b000b7245 */ /* 0x000fc40000201000 */
[----:B------:R-:W-:Y:S02]  /*0490*/  I2FP.F32.U32 R19, R19 ;  /* 0x0000001300137245 */ /* 0x000fe40000201000 */
[----:B------:R-:W-:Y:S01]  /*04a0*/  LOP3.LUT R21, R10, R14, R15, 0x96, !PT ;  /* 0x0000000e0a157212 */ /* 0x000fe200078e960f */
[----:B------:R-:W-:Y:S01]  /*04b0*/  IMAD.MOV.U32 R10, RZ, RZ, 0x2f800000 ;  /* 0x2f800000ff0a7424 */ /* 0x000fe200078e00ff */
[C---:B------:R-:W-:Y:S02]  /*04c0*/  IADD3 R15, PT, PT, R4.reuse, 0x1ba6d9, R12 ;  /* 0x001ba6d9040f7810 */ /* 0x040fe40007ffe00c */
[----:B------:R-:W-:Y:S01]  /*04d0*/  IADD3 R14, PT, PT, R4, 0x212e9e, R13 ;  /* 0x00212e9e040e7810 */ /* 0x000fe20007ffe00d */
[----:B------:R-:W-:Y:S01]  /*04e0*/  FFMA R11, R11, R10, 1.1641532182693481445e-10 ;  /* 0x2f0000000b0b7423 */ /* 0x000fe2000000000a */
[----:B------:R-:W2:Y:S01]  /*04f0*/  LDC.64 R4, c[0x0][0x380] ;  /* 0x0000e000ff047b82 */ /* 0x000ea20000000a00 */
[----:B------:R-:W-:Y:S01]  /*0500*/  LOP3.LUT R9, R21, R8, RZ, 0x3c, !PT ;  /* 0x0000000815097212 */ /* 0x000fe200078e3cff */
[----:B------:R-:W-:Y:S01]  /*0510*/  FFMA R19, R19, R10, 1.1641532182693481445e-10 ;  /* 0x2f00000013137423 */ /* 0x000fe2000000000a */
[----:B0-----:R-:W-:Y:S01]  /*0520*/  I2FP.F32.U32 R13, R16 ;  /* 0x00000010000d7245 */ /* 0x001fe20000201000 */
[----:B------:R-:W-:Y:S01]  /*0530*/  FMUL R11, R11, 0.029999999329447746277 ;  /* 0x3cf5c28f0b0b7820 */ /* 0x000fe20000400000 */
[----:B------:R-:W-:Y:S01]  /*0540*/  I2FP.F32.U32 R15, R15 ;  /* 0x0000000f000f7245 */ /* 0x000fe20000201000 */
[----:B------:R-:W-:-:S02]  /*0550*/  IMAD.IADD R12, R9, 0x1, R6 ;  /* 0x00000001090c7824 */ /* 0x000fc400078e0206 */
[-C--:B-1----:R-:W-:Y:S01]  /*0560*/  FFMA R6, R17, R10.reuse, 1.1641532182693481445e-10 ;  /* 0x2f00000011067423 */ /* 0x082fe2000000000a */
[----:B------:R-:W-:Y:S01]  /*0570*/  FFMA R7, R13, R10, 1.1641532182693481445e-10 ;  /* 0x2f0000000d077423 */ /* 0x000fe2000000000a */
[----:B------:R-:W-:Y:S01]  /*0580*/  I2FP.F32.U32 R13, R18 ;  /* 0x00000012000d7245 */ /* 0x000fe20000201000 */
[----:B------:R-:W-:Y:S01]  /*0590*/  FFMA R15, R15, R10, 1.1641532182693481445e-10 ;  /* 0x2f0000000f0f7423 */ /* 0x000fe2000000000a */
[----:B------:R-:W-:Y:S01]  /*05a0*/  I2FP.F32.U32 R17, R14 ;  /* 0x0000000e00117245 */ /* 0x000fe20000201000 */
[----:B------:R0:W-:Y:S01]  /*05b0*/  STG.E.64 desc[UR6][R2.64+0x10], R8 ;  /* 0x0000100802007986 */ /* 0x0001e2000c101b06 */
[----:B------:R-:W-:Y:S01]  /*05c0*/  I2FP.F32.U32 R21, R12 ;  /* 0x0000000c00157245 */ /* 0x000fe20000201000 */
[-C--:B------:R-:W-:Y:S01]  /*05d0*/  FFMA R13, R13, R10.reuse, 1.1641532182693481445e-10 ;  /* 0x2f0000000d0d7423 */ /* 0x080fe2000000000a */
[----:B------:R-:W-:Y:S01]  /*05e0*/  FMUL R15, R15, 0.070000000298023223877 ;  /* 0x3d8f5c290f0f7820 */ /* 0x000fe20000400000 */
[-C--:B------:R-:W-:Y:S01]  /*05f0*/  FFMA R17, R17, R10.reuse, 1.1641532182693481445e-10 ;  /* 0x2f00000011117423 */ /* 0x080fe2000000000a */
[----:B------:R-:W-:Y:S01]  /*0600*/  FMUL R19, R19, 0.89999997615814208984 ;  /* 0x3f66666613137820 */ /* 0x000fe20000400000 */
[----:B------:R-:W-:Y:S01]  /*0610*/  FFMA R21, R21, R10, 1.1641532182693481445e-10 ;  /* 0x2f00000015157423 */ /* 0x000fe2000000000a */
[----:B------:R-:W-:Y:S01]  /*0620*/  FMUL R13, R13, 0.029999999329447746277 ;  /* 0x3cf5c28f0d0d7820 */ /* 0x000fe20000400000 */
[----:B------:R-:W-:Y:S01]  /*0630*/  FMUL R17, R17, 0.5 ;  /* 0x3f00000011117820 */ /* 0x000fe20000400000 */
[----:B------:R-:W-:-:S02]  /*0640*/  FMNMX.NAN R11, R11, 0.019999999552965164185, !PT ;  /* 0x3ca3d70a0b0b7809 */ /* 0x000fc40007820000 */
[----:B------:R-:W-:Y:S01]  /*0650*/  FSETP.GT.AND P0, PT, R21, 0.5, PT ;  /* 0x3f0000001500780b */ /* 0x000fe20003f04000 */
[----:B--2---:R-:W-:Y:S01]  /*0660*/  IMAD.WIDE R4, R0, 0x28, R4 ;  /* 0x0000002800047825 */ /* 0x004fe200078e0204 */
[----:B------:R-:W-:-:S03]  /*0670*/  FMNMX.NAN R13, R13, 0.019999999552965164185, !PT ;  /* 0x3ca3d70a0d0d7809 */ /* 0x000fc60007820000 */
[----:B0-----:R-:W-:Y:S01]  /*0680*/  FMUL R9, R7, 500 ;  /* 0x43fa000007097820 */ /* 0x001fe20000400000 */
[----:B------:R-:W-:Y:S01]  /*0690*/  FMNMX.NAN R15, R15, 0.0070000002160668373108, !PT ;  /* 0x3be560420f0f7809 */ /* 0x000fe20007820000 */
[----:B------:R-:W-:Y:S01]  /*06a0*/  IMAD.MOV.U32 R3, RZ, RZ, 0x6 ;  /* 0x00000006ff037424 */ /* 0x000fe200078e00ff */
[----:B------:R-:W-:Y:S01]  /*06b0*/  FMNMX.NAN R17, R17, 0.30000001192092895508, !PT ;  /* 0x3e99999a11117809 */ /* 0x000fe20007820000 */
[----:B------:R-:W-:Y:S02]  /*06c0*/  IMAD.MOV.U32 R21, RZ, RZ, 0xe ;  /* 0x0000000eff157424 */ /* 0x000fe400078e00ff */
[----:B------:R-:W-:Y:S01]  /*06d0*/  FMUL R7, R6, 500 ;  /* 0x43fa000006077820 */ /* 0x000fe20000400000 */
[----:B------:R-:W-:Y:S01]  /*06e0*/  FMNMX.NAN R19, R19, 0.69999998807907104492, !PT ;  /* 0x3f33333313137809 */ /* 0x000fe20007820000 */
[----:B------:R-:W-:Y:S01]  /*06f0*/  STG.E desc[UR6][R4.64], R11 ;  /* 0x0000000b04007986 */ /* 0x000fe2000c101906 */
[----:B------:R-:W-:-:S03]  /*0700*/  SEL R3, R3, 0x5, P0 ;  /* 0x0000000503037807 */ /* 0x000fc60000000000 */
[----:B------:R-:W-:Y:S04]  /*0710*/  STG.E desc[UR6][R4.64+0x4], R13 ;  /* 0x0000040d04007986 */ /* 0x000fe8000c101906 */
[----:B------:R-:W-:Y:S04]  /*0720*/  STG.E desc[UR6][R4.64+0x8], R15 ;  /* 0x0000080f04007986 */ /* 0x000fe8000c101906 */
[----:B------:R-:W-:Y:S04]  /*0730*/  STG.E desc[UR6][R4.64+0xc], R17 ;  /* 0x00000c1104007986 */ /* 0x000fe8000c101906 */
[----:B------:R-:W-:Y:S04]  /*0740*/  STG.E desc[UR6][R4.64+0x20], R9 ;  /* 0x0000200904007986 */ /* 0x000fe8000c101906 */
[----:B------:R-:W-:Y:S04]  /*0750*/  STG.E desc[UR6][R4.64+0x18], R21 ;  /* 0x0000181504007986 */ /* 0x000fe8000c101906 */
[----:B------:R-:W-:Y:S04]  /*0760*/  STG.E desc[UR6][R4.64+0x24], R7 ;  /* 0x0000240704007986 */ /* 0x000fe8000c101906 */
[----:B------:R-:W-:Y:S04]  /*0770*/  STG.E desc[UR6][R4.64+0x10], R19 ;  /* 0x0000101304007986 */ /* 0x000fe8000c101906 */
[----:B------:R-:W-:Y:S04]  /*0780*/  STG.E desc[UR6][R4.64+0x1c], RZ ;  /* 0x00001cff04007986 */ /* 0x000fe8000c101906 */
[----:B------:R-:W-:Y:S01]  /*0790*/  STG.E desc[UR6][R4.64+0x14], R3 ;  /* 0x0000140304007986 */ /* 0x000fe2000c101906 */
[----:B------:R-:W-:Y:S05]  /*07a0*/  EXIT ;  /* 0x000000000000794d */ /* 0x000fea0003800000 */
.L_x_0:
[----:B------:R-:W-:-:S00]  /*07b0*/  BRA `(.L_x_0) ;  /* 0xfffffffc00fc7947 */ /* 0x000fc0000383ffff */
[----:B------:R-:W-:-:S00]  /*07c0*/  NOP ;  /* 0x0000000000007918 */ /* 0x000fc00000000000 */
        /* <DEDUP_REMOVED lines=11> */
.L_x_55:


//--------------------- .text._Z11GPU_DeceaseP5AgentP17curandStateXORWOW --------------------------
	.section	.text._Z11GPU_DeceaseP5AgentP17curandStateXORWOW,"ax",@progbits
	.align	128
        .global         _Z11GPU_DeceaseP5AgentP17curandStateXORWOW
        .type           _Z11GPU_DeceaseP5AgentP17curandStateXORWOW,@function
        .size           _Z11GPU_DeceaseP5AgentP17curandStateXORWOW,(.L_x_56 - _Z11GPU_DeceaseP5AgentP17curandStateXORWOW)
        .other          _Z11GPU_DeceaseP5AgentP17curandStateXORWOW,@"STO_CUDA_ENTRY STV_DEFAULT"
_Z11GPU_DeceaseP5AgentP17curandStateXORWOW:
.text._Z11GPU_DeceaseP5AgentP17curandStateXORWOW:
        /* <DEDUP_REMOVED lines=14> */
[----:B-1----:R-:W2:Y:S02]  /*00e0*/  LDG.E R0, desc[UR6][R2.64+0x1c] ;  /* 0x00001c0602007981 */ /* 0x002ea4000c1e1900 */
[----:B--2---:R-:W-:-:S13]  /*00f0*/  ISETP.NE.AND P0, PT, R0, -0x1, PT ;  /* 0xffffffff0000780c */ /* 0x004fda0003f05270 */
[----:B------:R-:W-:Y:S05]  /*0100*/  @P0 EXIT ;  /* 0x000000000000094d */ /* 0x000fea0003800000 */
[----:B------:R-:W2:Y:S02]  /*0110*/  LDG.E R0, desc[UR6][R2.64+0x18] ;  /* 0x0000180602007981 */ /* 0x000ea4000c1e1900 */
[----:B--2---:R-:W-:-:S13]  /*0120*/  ISETP.GE.AND P0, PT, R0, 0x1, PT ;  /* 0x000000010000780c */ /* 0x004fda0003f06270 */
[----:B------:R-:W-:Y:S05]  /*0130*/  @!P0 EXIT ;  /* 0x000000000000894d */ /* 0x000fea0003800000 */
[----:B------:R-:W0:Y:S02]  /*0140*/  LDC.64 R4, c[0x0][0x388] ;  /* 0x0000e200ff047b82 */ /* 0x000e240000000a00 */
[----:B0-----:R-:W-:-:S05]  /*0150*/  IMAD.WIDE R4, R7, 0x30, R4 ;  /* 0x0000003007047825 */ /* 0x001fca00078e0204 */
[----:B------:R-:W2:Y:S04]  /*0160*/  LDG.E.64 R6, desc[UR6][R4.64] ;  /* 0x0000000604067981 */ /* 0x000ea8000c1e1b00 */
[----:B------:R-:W3:Y:S04]  /*0170*/  LDG.E.64 R10, desc[UR6][R4.64+0x10] ;  /* 0x00001006040a7981 */ /* 0x000ee8000c1e1b00 */
[----:B------:R-:W4:Y:S01]  /*0180*/  LDG.E.64 R8, desc[UR6][R4.64+0x8] ;  /* 0x0000080604087981 */ /* 0x000f22000c1e1b00 */
[----:B--2---:R-:W-:-:S04]  /*0190*/  SHF.R.U32.HI R0, RZ, 0x2, R7 ;  /* 0x00000002ff007819 */ /* 0x004fc80000011607 */
[----:B------:R-:W-:Y:S01]  /*01a0*/  LOP3.LUT R0, R0, R7, RZ, 0x3c, !PT ;  /* 0x0000000700007212 */ /* 0x000fe200078e3cff */
[----:B---3--:R-:W-:Y:S01]  /*01b0*/  IMAD.SHL.U32 R12, R11, 0x10, RZ ;  /* 0x000000100b0c7824 */ /* 0x008fe200078e00ff */
[----:B------:R-:W-:Y:S02]  /*01c0*/  MOV R15, R10 ;  /* 0x0000000a000f7202 */ /* 0x000fe40000000f00 */
[----:B----4-:R-:W-:Y:S01]  /*01d0*/  MOV R13, R8 ;  /* 0x00000008000d7202 */ /* 0x010fe20000000f00 */
[----:B------:R-:W-:Y:S01]  /*01e0*/  IMAD.SHL.U32 R7, R0, 0x2, RZ ;  /* 0x0000000200077824 */ /* 0x000fe200078e00ff */
[----:B------:R-:W-:Y:S01]  /*01f0*/  MOV R16, R11 ;  /* 0x0000000b00107202 */ /* 0x000fe20000000f00 */
[----:B------:R-:W-:-:S03]  /*0200*/  IMAD.MOV.U32 R14, RZ, RZ, R9 ;  /* 0x000000ffff0e7224 */ /* 0x000fc600078e0009 */
[----:B------:R-:W-:Y:S01]  /*0210*/  LOP3.LUT R7, R11, R12, R7, 0x96, !PT ;  /* 0x0000000c0b077212 */ /* 0x000fe200078e9607 */
[----:B------:R-:W-:Y:S01]  /*0220*/  VIADD R12, R6, 0x587c5 ;  /* 0x000587c5060c7836 */ /* 0x000fe20000000000 */
[----:B------:R0:W-:Y:S02]  /*0230*/  STG.E.64 desc[UR6][R4.64+0x8], R14 ;  /* 0x0000080e04007986 */ /* 0x0001e4000c101b06 */
[----:B------:R-:W-:Y:S02]  /*0240*/  LOP3.LUT R17, R7, R0, RZ, 0x3c, !PT ;  /* 0x0000000007117212 */ /* 0x000fe400078e3cff */
[----:B------:R0:W-:Y:S04]  /*0250*/  STG.E.64 desc[UR6][R4.64], R12 ;  /* 0x0000000c04007986 */ /* 0x0001e8000c101b06 */
[----:B------:R0:W-:Y:S04]  /*0260*/  STG.E.64 desc[UR6][R4.64+0x10], R16 ;  /* 0x0000101004007986 */ /* 0x0001e8000c101b06 */
[----:B------:R-:W2:Y:S01]  /*0270*/  LDG.E R7, desc[UR6][R2.64+0x8] ;  /* 0x0000080602077981 */ /* 0x000ea2000c1e1900 */
[----:B------:R-:W-:-:S02]  /*0280*/  IMAD.IADD R0, R17, 0x1, R12 ;  /* 0x0000000111007824 */ /* 0x000fc400078e020c */
[----:B------:R-:W-:-:S03]  /*0290*/  HFMA2 R9, -RZ, RZ, 0.1171875, 0 ;  /* 0x2f800000ff097431 */ /* 0x000fc600000001ff */
[----:B------:R-:W-:-:S05]  /*02a0*/  I2FP.F32.U32 R0, R0 ;  /* 0x0000000000007245 */ /* 0x000fca0000201000 */
[----:B------:R-:W-:-:S05]  /*02b0*/  FFMA R0, R0, R9, 1.1641532182693481445e-10 ;  /* 0x2f00000000007423 */ /* 0x000fca0000000009 */
[----:B--2---:R-:W-:-:S13]  /*02c0*/  FSETP.GTU.AND P0, PT, R0, R7, PT ;  /* 0x000000070000720b */ /* 0x004fda0003f0c000 */
[----:B0-----:R-:W-:Y:S05]  /*02d0*/  @P0 EXIT ;  /* 0x000000000000094d */ /* 0x001fea0003800000 */
[----:B------:R-:W-:-:S05]  /*02e0*/  IMAD.MOV.U32 R5, RZ, RZ, -0x2 ;  /* 0xfffffffeff057424 */ /* 0x000fca00078e00ff */
[----:B------:R-:W-:Y:S01]  /*02f0*/  STG.E desc[UR6][R2.64+0x1c], R5 ;  /* 0x00001c0502007986 */ /* 0x000fe2000c101906 */
[----:B------:R-:W-:Y:S05]  /*0300*/  EXIT ;  /* 0x000000000000794d */ /* 0x000fea0003800000 */
.L_x_1:
        /* <DEDUP_REMOVED lines=15> */
.L_x_56:


//--------------------- .text._Z19GPU_externContagionP5AgentP17curandStateXORWOW --------------------------
	.section	.text._Z19GPU_externContagionP5AgentP17curandStateXORWOW,"ax",@progbits
	.align	128
        .global         _Z19GPU_externContagionP5AgentP17curandStateXORWOW
        .type           _Z19GPU_externContagionP5AgentP17curandStateXORWOW,@function
        .size           _Z19GPU_externContagionP5AgentP17curandStateXORWOW,(.L_x_57 - _Z19GPU_externContagionP5AgentP17curandStateXORWOW)
        .other          _Z19GPU_externContagionP5AgentP17curandStateXORWOW,@"STO_CUDA_ENTRY STV_DEFAULT"
_Z19GPU_externContagionP5AgentP17curandStateXORWOW:
.text._Z19GPU_externContagionP5AgentP17curandStateXORWOW:
        /* <DEDUP_REMOVED lines=15> */
[----:B--2---:R-:W-:-:S13]  /*00f0*/  ISETP.NE.AND P0, PT, R0, RZ, PT ;  /* 0x000000ff0000720c */ /* 0x004fda0003f05270 */
[----:B------:R-:W-:Y:S05]  /*0100*/  @P0 EXIT ;  /* 0x000000000000094d */ /* 0x000fea0003800000 */
        /* <DEDUP_REMOVED lines=26> */
[----:B------:R-:W-:-:S05]  /*02b0*/  IMAD.MOV.U32 R5, RZ, RZ, 0x1 ;  /* 0x00000001ff057424 */ /* 0x000fca00078e00ff */
[----:B------:R-:W-:Y:S01]  /*02c0*/  STG.E desc[UR6][R2.64+0x1c], R5 ;  /* 0x00001c0502007986 */ /* 0x000fe2000c101906 */
[----:B------:R-:W-:Y:S05]  /*02d0*/  EXIT ;  /* 0x000000000000794d */ /* 0x000fea0003800000 */
.L_x_2:
        /* <DEDUP_REMOVED lines=10> */
.L_x_57:


//--------------------- .text._Z12GPU_movilityP5AgentP17curandStateXORWOWPi --------------------------
	.section	.text._Z12GPU_movilityP5AgentP17curandStateXORWOWPi,"ax",@progbits
	.align	128
        .global         _Z12GPU_movilityP5AgentP17curandStateXORWOWPi
        .type           _Z12GPU_movilityP5AgentP17curandStateXORWOWPi,@function
        .size           _Z12GPU_movilityP5AgentP17curandStateXORWOWPi,(.L_x_58 - _Z12GPU_movilityP5AgentP17curandStateXORWOWPi)
        .other          _Z12GPU_movilityP5AgentP17curandStateXORWOWPi,@"STO_CUDA_ENTRY STV_DEFAULT"
_Z12GPU_movilityP5AgentP17curandStateXORWOWPi:
.text._Z12GPU_movilityP5AgentP17curandStateXORWOWPi:
        /* <DEDUP_REMOVED lines=16> */
[----:B------:R-:W-:Y:S05]  /*0100*/  @!P0 EXIT ;  /* 0x000000000000894d */ /* 0x000fea0003800000 */
[----:B------:R-:W-:Y:S01]  /*0110*/  ISETP.NE.AND P0, PT, R0, -0x1, PT ;  /* 0xffffffff0000780c */ /* 0x000fe20003f05270 */
[----:B------:R0:W5:Y:S04]  /*0120*/  LDG.E R18, desc[UR6][R12.64+0x20] ;  /* 0x000020060c127981 */ /* 0x000168000c1e1900 */
[----:B------:R0:W5:Y:S01]  /*0130*/  LDG.E R0, desc[UR6][R12.64+0x24] ;  /* 0x000024060c007981 */ /* 0x000162000c1e1900 */
[----:B------:R-:W-:Y:S07]  /*0140*/  BSSY.RECONVERGENT B0, `(.L_x_3) ;  /* 0x0000005000007945 */ /* 0x000fee0003800200 */
[----:B------:R-:W-:Y:S05]  /*0150*/  @P0 BRA `(.L_x_4) ;  /* 0x00000000000c0947 */ /* 0x000fea0003800000 */
[----:B------:R-:W2:Y:S02]  /*0160*/  LDG.E R2, desc[UR6][R12.64+0x18] ;  /* 0x000018060c027981 */ /* 0x000ea4000c1e1900 */
[----:B--2---:R-:W-:-:S13]  /*0170*/  ISETP.GT.AND P0, PT, R2, RZ, PT ;  /* 0x000000ff0200720c */ /* 0x004fda0003f04270 */
[----:B------:R-:W-:Y:S05]  /*0180*/  @P0 EXIT ;  /* 0x000000000000094d */ /* 0x000fea0003800000 */
.L_x_4:
[----:B------:R-:W-:Y:S05]  /*0190*/  BSYNC.RECONVERGENT B0 ;  /* 0x0000000000007941 */ /* 0x000fea0003800200 */
.L_x_3:
[----:B------:R-:W1:Y:S02]  /*01a0*/  LDC.64 R10, c[0x0][0x388] ;  /* 0x0000e200ff0a7b82 */ /* 0x000e640000000a00 */
[----:B-1----:R-:W-:-:S05]  /*01b0*/  IMAD.WIDE R10, R3, 0x30, R10 ;  /* 0x00000030030a7825 */ /* 0x002fca00078e020a */
[----:B------:R-:W2:Y:S04]  /*01c0*/  LDG.E.64 R2, desc[UR6][R10.64] ;  /* 0x000000060a027981 */ /* 0x000ea8000c1e1b00 */
[----:B------:R-:W3:Y:S04]  /*01d0*/  LDG.E.64 R16, desc[UR6][R10.64+0x10] ;  /* 0x000010060a107981 */ /* 0x000ee8000c1e1b00 */
[----:B------:R-:W4:Y:S04]  /*01e0*/  LDG.E.64 R14, desc[UR6][R10.64+0x8] ;  /* 0x000008060a0e7981 */ /* 0x000f28000c1e1b00 */
[----:B------:R1:W5:Y:S04]  /*01f0*/  LDG.E.64 R8, desc[UR6][R10.64+0x18] ;  /* 0x000018060a087981 */ /* 0x000368000c1e1b00 */
[----:B------:R1:W5:Y:S01]  /*0200*/  LDG.E R19, desc[UR6][R10.64+0x20] ;  /* 0x000020060a137981 */ /* 0x000362000c1e1900 */
[----:B--2---:R-:W-:Y:S01]  /*0210*/  SHF.R.U32.HI R4, RZ, 0x2, R3 ;  /* 0x00000002ff047819 */ /* 0x004fe20000011603 */
[----:B------:R-:W-:-:S03]  /*0220*/  VIADD R22, R2, 0x587c5 ;  /* 0x000587c502167836 */ /* 0x000fc60000000000 */
[----:B------:R-:W-:Y:S01]  /*0230*/  LOP3.LUT R4, R4, R3, RZ, 0x3c, !PT ;  /* 0x0000000304047212 */ /* 0x000fe200078e3cff */
[C---:B---3--:R-:W-:Y:S02]  /*0240*/  IMAD.SHL.U32 R6, R17.reuse, 0x10, RZ ;  /* 0x0000001011067824 */ /* 0x048fe400078e00ff */
[----:B------:R-:W-:Y:S01]  /*0250*/  IMAD.MOV.U32 R27, RZ, RZ, R16 ;  /* 0x000000ffff1b7224 */ /* 0x000fe200078e0010 */
[----:B----4-:R-:W-:Y:S01]  /*0260*/  MOV R23, R14 ;  /* 0x0000000e00177202 */ /* 0x010fe20000000f00 */
[----:B------:R-:W-:Y:S02]  /*0270*/  IMAD.SHL.U32 R3, R4, 0x2, RZ ;  /* 0x0000000204037824 */ /* 0x000fe400078e00ff */
[----:B------:R-:W-:Y:S02]  /*0280*/  IMAD.MOV.U32 R26, RZ, RZ, R15 ;  /* 0x000000ffff1a7224 */ /* 0x000fe400078e000f */
[----:B------:R1:W-:Y:S01]  /*0290*/  STG.E.64 desc[UR6][R10.64], R22 ;  /* 0x000000160a007986 */ /* 0x0003e2000c101b06 */
[----:B------:R-:W-:-:S03]  /*02a0*/  LOP3.LUT R3, R17, R6, R3, 0x96, !PT ;  /* 0x0000000611037212 */ /* 0x000fc600078e9603 */
[----:B------:R1:W-:Y:S01]  /*02b0*/  STG.E.64 desc[UR6][R10.64+0x8], R26 ;  /* 0x0000081a0a007986 */ /* 0x0003e2000c101b06 */
[----:B------:R-:W-:Y:S01]  /*02c0*/  LOP3.LUT R5, R3, R4, RZ, 0x3c, !PT ;  /* 0x0000000403057212 */ /* 0x000fe200078e3cff */
[----:B------:R-:W-:Y:S02]  /*02d0*/  IMAD.MOV.U32 R4, RZ, RZ, R17 ;  /* 0x000000ffff047224 */ /* 0x000fe400078e0011 */
[----:B------:R1:W5:Y:S04]  /*02e0*/  LDG.E.64 R6, desc[UR6][R10.64+0x28] ;  /* 0x000028060a067981 */ /* 0x000368000c1e1b00 */
[----:B------:R1:W-:Y:S04]  /*02f0*/  STG.E.64 desc[UR6][R10.64+0x10], R4 ;  /* 0x000010040a007986 */ /* 0x0003e8000c101b06 */
[----:B------:R-:W2:Y:S01]  /*0300*/  LDG.E R24, desc[UR6][R12.64+0xc] ;  /* 0x00000c060c187981 */ /* 0x000ea2000c1e1900 */
[----:B------:R-:W-:Y:S01]  /*0310*/  IADD3 R3, PT, PT, R5, R22, RZ ;  /* 0x0000001605037210 */ /* 0x000fe20007ffe0ff */
[----:B------:R-:W-:-:S03]  /*0320*/  IMAD.MOV.U32 R20, RZ, RZ, 0x2f800000 ;  /* 0x2f800000ff147424 */ /* 0x000fc600078e00ff */
[----:B------:R-:W-:-:S05]  /*0330*/  I2FP.F32.U32 R3, R3 ;  /* 0x0000000300037245 */ /* 0x000fca0000201000 */
[----:B------:R-:W-:-:S05]  /*0340*/  FFMA R3, R3, R20, 1.1641532182693481445e-10 ;  /* 0x2f00000003037423 */ /* 0x000fca0000000014 */
[----:B--2---:R-:W-:-:S13]  /*0350*/  FSETP.GTU.AND P0, PT, R3, R24, PT ;  /* 0x000000180300720b */ /* 0x004fda0003f0c000 */
[----:B-1----:R-:W-:Y:S05]  /*0360*/  @P0 EXIT ;  /* 0x000000000000094d */ /* 0x002fea0003800000 */
[----:B------:R-:W-:Y:S01]  /*0370*/  SHF.R.U32.HI R3, RZ, 0x2, R14 ;  /* 0x00000002ff037819 */ /* 0x000fe2000001160e */
[----:B------:R-:W-:Y:S01]  /*0380*/  IMAD.MOV.U32 R4, RZ, RZ, R5 ;  /* 0x000000ffff047224 */ /* 0x000fe200078e0005 */
[----:B-----5:R1:W-:Y:S01]  /*0390*/  STG.E.64 desc[UR6][R10.64+0x18], R8 ;  /* 0x000018080a007986 */ /* 0x0203e2000c101b06 */
[----:B------:R-:W-:Y:S01]  /*03a0*/  VIADD R2, R2, 0xb0f8a ;  /* 0x000b0f8a02027836 */ /* 0x000fe20000000000 */
[----:B------:R-:W-:Y:S01]  /*03b0*/  LOP3.LUT R5, R3, R14, RZ, 0x3c, !PT ;  /* 0x0000000e03057212 */ /* 0x000fe200078e3cff */
[C---:B------:R-:W-:Y:S01]  /*03c0*/  IMAD.SHL.U32 R21, R4.reuse, 0x10, RZ ;  /* 0x0000001004157824 */ /* 0x040fe200078e00ff */
[----:B------:R1:W-:Y:S01]  /*03d0*/  STG.E desc[UR6][R10.64+0x20], R19 ;  /* 0x000020130a007986 */ /* 0x0003e2000c101906 */
[----:B------:R-:W-:Y:S01]  /*03e0*/  IMAD.MOV.U32 R3, RZ, RZ, R17 ;  /* 0x000000ffff037224 */ /* 0x000fe200078e0011 */
[----:B------:R-:W-:Y:S02]  /*03f0*/  SHF.L.U32 R14, R5, 0x1, RZ ;  /* 0x00000001050e7819 */ /* 0x000fe400000006ff */
[----:B------:R1:W-:Y:S02]  /*0400*/  STG.E.64 desc[UR6][R10.64+0x28], R6 ;  /* 0x000028060a007986 */ /* 0x0003e4000c101b06 */
[----:B------:R-:W-:Y:S01]  /*0410*/  LOP3.LUT R22, R4, R21, R14, 0x96, !PT ;  /* 0x0000001504167212 */ /* 0x000fe200078e960e */
[----:B------:R-:W-:Y:S01]  /*0420*/  IMAD.MOV.U32 R14, RZ, RZ, R2 ;  /* 0x000000ffff0e7224 */ /* 0x000fe200078e0002 */
[----:B------:R-:W-:-:S02]  /*0430*/  MOV R17, R3 ;  /* 0x0000000300117202 */ /* 0x000fc40000000f00 */
[----:B------:R-:W-:Y:S02]  /*0440*/  LOP3.LUT R5, R22, R5, RZ, 0x3c, !PT ;  /* 0x0000000516057212 */ /* 0x000fe400078e3cff */
[----:B------:R1:W-:Y:S04]  /*0450*/  STG.E.64 desc[UR6][R10.64], R14 ;  /* 0x0000000e0a007986 */ /* 0x0003e8000c101b06 */
[----:B------:R1:W-:Y:S04]  /*0460*/  STG.E.64 desc[UR6][R10.64+0x8], R16 ;  /* 0x000008100a007986 */ /* 0x0003e8000c101b06 */
[----:B------:R1:W-:Y:S04]  /*0470*/  STG.E.64 desc[UR6][R10.64+0x10], R4 ;  /* 0x000010040a007986 */ /* 0x0003e8000c101b06 */
[----:B------:R-:W2:Y:S01]  /*0480*/  LDG.E R22, desc[UR6][R12.64+0x10] ;  /* 0x000010060c167981 */ /* 0x000ea2000c1e1900 */
[----:B------:R-:W-:Y:S01]  /*0490*/  IMAD.IADD R21, R5, 0x1, R2 ;  /* 0x0000000105157824 */ /* 0x000fe200078e0202 */
[----:B------:R-:W-:Y:S04]  /*04a0*/  BSSY.RECONVERGENT B0, `(.L_x_5) ;  /* 0x0000073000007945 */ /* 0x000fe80003800200 */
[----:B------:R-:W-:-:S05]  /*04b0*/  I2FP.F32.U32 R21, R21 ;  /* 0x0000001500157245 */ /* 0x000fca0000201000 */
[----:B------:R-:W-:-:S05]  /*04c0*/  FFMA R21, R21, R20, 1.1641532182693481445e-10 ;  /* 0x2f00000015157423 */ /* 0x000fca0000000014 */
[----:B--2---:R-:W-:-:S13]  /*04d0*/  FSETP.GTU.AND P0, PT, R21, R22, PT ;  /* 0x000000161500720b */ /* 0x004fda0003f0c000 */
[----:B-1----:R-:W-:Y:S05]  /*04e0*/  @P0 BRA `(.L_x_6) ;  /* 0x0000000000e40947 */ /* 0x002fea0003800000 */
[----:B------:R-:W1:Y:S01]  /*04f0*/  LDC.64 R20, c[0x0][0x390] ;  /* 0x0000e400ff147b82 */ /* 0x000e620000000a00 */
[----:B------:R-:W-:Y:S01]  /*0500*/  BSSY.RECONVERGENT B1, `(.L_x_7) ;  /* 0x0000036000017945 */ /* 0x000fe20003800200 */
.L_x_12:
[----:B------:R-:W-:Y:S01]  /*0510*/  BSSY.RECONVERGENT B2, `(.L_x_8) ;  /* 0x000002d000027945 */ /* 0x000fe20003800200 */
.L_x_11:
[----:B------:R-:W-:Y:S01]  /*0520*/  BSSY.RECONVERGENT B3, `(.L_x_9) ;  /* 0x0000027000037945 */ /* 0x000fe20003800200 */
.L_x_10:
[----:B------:R-:W-:Y:S01]  /*0530*/  SHF.R.U32.HI R14, RZ, 0x2, R15 ;  /* 0x00000002ff0e7819 */ /* 0x000fe2000001160f */
[----:B------:R-:W-:Y:S01]  /*0540*/  IMAD.SHL.U32 R22, R5, 0x10, RZ ;  /* 0x0000001005167824 */ /* 0x000fe200078e00ff */
[----:B------:R-:W-:Y:S01]  /*0550*/  SHF.R.U32.HI R17, RZ, 0x2, R16 ;  /* 0x00000002ff117819 */ /* 0x000fe20000011610 */
[----:B------:R-:W-:Y:S01]  /*0560*/  HFMA2 R25, -RZ, RZ, 2, 0 ;  /* 0x40000000ff197431 */ /* 0x000fe200000001ff */
[----:B------:R-:W-:Y:S01]  /*0570*/  LOP3.LUT R14, R14, R15, RZ, 0x3c, !PT ;  /* 0x0000000f0e0e7212 */ /* 0x000fe200078e3cff */
[----:B------:R-:W-:Y:S01]  /*0580*/  STG.E.64 desc[UR6][R10.64+0x18], R8 ;  /* 0x000018080a007986 */ /* 0x000fe2000c101b06 */
[----:B------:R-:W-:-:S03]  /*0590*/  LOP3.LUT R17, R17, R16, RZ, 0x3c, !PT ;  /* 0x0000001011117212 */ /* 0x000fc600078e3cff */
[----:B------:R-:W-:Y:S01]  /*05a0*/  IMAD.SHL.U32 R15, R14, 0x2, RZ ;  /* 0x000000020e0f7824 */ /* 0x000fe200078e00ff */
[----:B------:R-:W-:Y:S04]  /*05b0*/  STG.E desc[UR6][R10.64+0x20], R19 ;  /* 0x000020130a007986 */ /* 0x000fe8000c101906 */
[----:B------:R-:W-:Y:S01]  /*05c0*/  LOP3.LUT R15, R5, R22, R15, 0x96, !PT ;  /* 0x00000016050f7212 */ /* 0x000fe200078e960f */
[----:B------:R-:W-:Y:S03]  /*05d0*/  STG.E.64 desc[UR6][R10.64+0x28], R6 ;  /* 0x000028060a007986 */ /* 0x000fe6000c101b06 */
[----:B------:R-:W-:Y:S01]  /*05e0*/  LOP3.LUT R22, R15, R14, RZ, 0x3c, !PT ;  /* 0x0000000e0f167212 */ /* 0x000fe200078e3cff */
[----:B------:R-:W-:Y:S01]  /*05f0*/  STG.E.64 desc[UR6][R10.64+0x8], R4 ;  /* 0x000008040a007986 */ /* 0x000fe2000c101b06 */
[----:B------:R-:W-:-:S02]  /*0600*/  SHF.L.U32 R15, R17, 0x1, RZ ;  /* 0x00000001110f7819 */ /* 0x000fc400000006ff */
[----:B------:R-:W-:Y:S01]  /*0610*/  IADD3 R14, PT, PT, R2, 0x587c5, R22 ;  /* 0x000587c5020e7810 */ /* 0x000fe20007ffe016 */
[----:B------:R-:W-:Y:S02]  /*0620*/  IMAD.SHL.U32 R16, R22, 0x10, RZ ;  /* 0x0000001016107824 */ /* 0x000fe400078e00ff */
[----:B------:R-:W-:Y:S01]  /*0630*/  VIADD R2, R2, 0xb0f8a ;  /* 0x000b0f8a02027836 */ /* 0x000fe20000000000 */
[----:B------:R-:W-:Y:S02]  /*0640*/  I2FP.F32.U32 R14, R14 ;  /* 0x0000000e000e7245 */ /* 0x000fe40000201000 */
[----:B------:R-:W-:Y:S01]  /*0650*/  LOP3.LUT R15, R17, R15, R16, 0x96, !PT ;  /* 0x0000000f110f7212 */ /* 0x000fe200078e9610 */
[----:B------:R-:W-:Y:S01]  /*0660*/  IMAD.MOV.U32 R16, RZ, RZ, 0x2f800000 ;  /* 0x2f800000ff107424 */ /* 0x000fe200078e00ff */
[----:B------:R2:W-:Y:S02]  /*0670*/  STG.E.64 desc[UR6][R10.64], R2 ;  /* 0x000000020a007986 */ /* 0x0005e4000c101b06 */
[----:B------:R-:W-:Y:S01]  /*0680*/  LOP3.LUT R23, R15, R22, RZ, 0x3c, !PT ;  /* 0x000000160f177212 */ /* 0x000fe200078e3cff */
[----:B------:R-:W-:-:S04]  /*0690*/  FFMA R14, R14, R16, 1.1641532182693481445e-10 ;  /* 0x2f0000000e0e7423 */ /* 0x000fc80000000010 */
[----:B------:R-:W-:Y:S01]  /*06a0*/  FFMA R17, R14, R25, -1 ;  /* 0xbf8000000e117423 */ /* 0x000fe20000000019 */
[----:B------:R3:W-:Y:S01]  /*06b0*/  STG.E.64 desc[UR6][R10.64+0x10], R22 ;  /* 0x000010160a007986 */ /* 0x0007e2000c101b06 */
[----:B------:R-:W-:Y:S02]  /*06c0*/  IMAD.IADD R15, R23, 0x1, R2 ;  /* 0x00000001170f7824 */ /* 0x000fe400078e0202 */
[----:B------:R-:W-:-:S03]  /*06d0*/  FADD R24, R18, R17 ;  /* 0x0000001112187221 */ /* 0x000fc60000000000 */
[----:B------:R-:W-:Y:S02]  /*06e0*/  I2FP.F32.U32 R15, R15 ;  /* 0x0000000f000f7245 */ /* 0x000fe40000201000 */
[C---:B------:R-:W-:Y:S02]  /*06f0*/  FSETP.GEU.AND P0, PT, R24.reuse, 500, PT ;  /* 0x43fa00001800780b */ /* 0x040fe40003f0e000 */
[----:B------:R-:W-:Y:S01]  /*0700*/  FSETP.LTU.AND P1, PT, R24, RZ, PT ;  /* 0x000000ff1800720b */ /* 0x000fe20003f29000 */
[----:B------:R-:W-:Y:S01]  /*0710*/  FFMA R14, R15, R16, 1.1641532182693481445e-10 ;  /* 0x2f0000000f0e7423 */ /* 0x000fe20000000010 */
[----:B------:R-:W-:Y:S02]  /*0720*/  IMAD.MOV.U32 R15, RZ, RZ, R3 ;  /* 0x000000ffff0f7224 */ /* 0x000fe400078e0003 */
[----:B------:R-:W-:Y:S02]  /*0730*/  IMAD.MOV.U32 R16, RZ, RZ, R4 ;  /* 0x000000ffff107224 */ /* 0x000fe400078e0004 */
[----:B------:R-:W-:Y:S01]  /*0740*/  FFMA R25, R14, R25, -1 ;  /* 0xbf8000000e197423 */ /* 0x000fe20000000019 */
[----:B--2---:R-:W-:Y:S01]  /*0750*/  IMAD.MOV.U32 R3, RZ, RZ, R5 ;  /* 0x000000ffff037224 */ /* 0x004fe200078e0005 */
[----:B------:R-:W-:Y:S01]  /*0760*/  MOV R4, R22 ;  /* 0x0000001600047202 */ /* 0x000fe20000000f00 */
[----:B------:R-:W-:-:S04]  /*0770*/  IMAD.MOV.U32 R5, RZ, RZ, R23 ;  /* 0x000000ffff057224 */ /* 0x000fc800078e0017 */
[----:B---3--:R-:W-:Y:S05]  /*0780*/  @P0 BRA P1, `(.L_x_10) ;  /* 0xfffffffc00680947 */ /* 0x008fea000083ffff */
[----:B------:R-:W-:Y:S05]  /*0790*/  BSYNC.RECONVERGENT B3 ;  /* 0x0000000000037941 */ /* 0x000fea0003800200 */
.L_x_9:
[----:B------:R-:W-:-:S05]  /*07a0*/  FADD R14, R0, R25 ;  /* 0x00000019000e7221 */ /* 0x000fca0000000000 */
[C---:B------:R-:W-:Y:S02]  /*07b0*/  FSETP.GEU.AND P0, PT, R14.reuse, 500, PT ;  /* 0x43fa00000e00780b */ /* 0x040fe40003f0e000 */
[----:B------:R-:W-:-:S13]  /*07c0*/  FSETP.LTU.AND P1, PT, R14, RZ, PT ;  /* 0x000000ff0e00720b */ /* 0x000fda0003f29000 */
[----:B------:R-:W-:Y:S05]  /*07d0*/  @P0 BRA P1, `(.L_x_11) ;  /* 0xfffffffc00500947 */ /* 0x000fea000083ffff */
[----:B------:R-:W-:Y:S05]  /*07e0*/  BSYNC.RECONVERGENT B2 ;  /* 0x0000000000027941 */ /* 0x000fea0003800200 */
.L_x_8:
[----:B-1----:R-:W2:Y:S01]  /*07f0*/  LDG.E R22, desc[UR6][R20.64] ;  /* 0x0000000614167981 */ /* 0x002ea2000c1e1900 */
[----:B------:R-:W-:-:S04]  /*0800*/  FMUL R14, R25, R25 ;  /* 0x00000019190e7220 */ /* 0x000fc80000400000 */
[----:B------:R-:W-:Y:S01]  /*0810*/  FFMA R14, R17, R17, R14 ;  /* 0x00000011110e7223 */ /* 0x000fe2000000000e */
[----:B--2---:R-:W-:-:S05]  /*0820*/  IMAD R22, R22, R22, RZ ;  /* 0x0000001616167224 */ /* 0x004fca00078e02ff */
[----:B------:R-:W-:-:S04]  /*0830*/  I2FP.F32.U32 R23, R22 ;  /* 0x0000001600177245 */ /* 0x000fc80000201000 */
[----:B------:R-:W-:-:S13]  /*0840*/  FSETP.GTU.AND P0, PT, R14, R23, PT ;  /* 0x000000170e00720b */ /* 0x000fda0003f0c000 */
[----:B------:R-:W-:Y:S05]  /*0850*/  @P0 BRA `(.L_x_12) ;  /* 0xfffffffc002c0947 */ /* 0x000fea000383ffff */
[----:B------:R-:W-:Y:S05]  /*0860*/  BSYNC.RECONVERGENT B1 ;  /* 0x0000000000017941 */ /* 0x000fea0003800200 */
.L_x_7:
[----:B------:R-:W-:Y:S05]  /*0870*/  BRA `(.L_x_13) ;  /* 0x0000000000d47947 */ /* 0x000fea0003800000 */
.L_x_6:
[----:B------:R-:W1:Y:S02]  /*0880*/  LDC.64 R20, c[0x0][0x390] ;  /* 0x0000e400ff147b82 */ /* 0x000e640000000a00 */
.L_x_18:
[----:B------:R-:W-:Y:S01]  /*0890*/  BSSY.RECONVERGENT B1, `(.L_x_14) ;  /* 0x000002c000017945 */ /* 0x000fe20003800200 */
.L_x_17:
[----:B------:R-:W-:Y:S01]  /*08a0*/  BSSY.RECONVERGENT B2, `(.L_x_15) ;  /* 0x0000026000027945 */ /* 0x000fe20003800200 */
.L_x_16:
[----:B------:R-:W-:Y:S01]  /*08b0*/  SHF.R.U32.HI R14, RZ, 0x2, R15 ;  /* 0x00000002ff0e7819 */ /* 0x000fe2000001160f */
[----:B------:R-:W-:Y:S01]  /*08c0*/  IMAD.SHL.U32 R22, R5, 0x10, RZ ;  /* 0x0000001005167824 */ /* 0x000fe200078e00ff */
[----:B------:R-:W-:Y:S01]  /*08d0*/  SHF.R.U32.HI R17, RZ, 0x2, R16 ;  /* 0x00000002ff117819 */ /* 0x000fe20000011610 */
[----:B------:R-:W-:Y:S01]  /*08e0*/  STG.E.64 desc[UR6][R10.64+0x18], R8 ;  /* 0x000018080a007986 */ /* 0x000fe2000c101b06 */
[----:B------:R-:W-:Y:S02]  /*08f0*/  LOP3.LUT R14, R14, R15, RZ, 0x3c, !PT ;  /* 0x0000000f0e0e7212 */ /* 0x000fe400078e3cff */
[----:B------:R-:W-:Y:S01]  /*0900*/  LOP3.LUT R17, R17, R16, RZ, 0x3c, !PT ;  /* 0x0000001011117212 */ /* 0x000fe200078e3cff */
[----:B------:R-:W-:Y:S01]  /*0910*/  STG.E desc[UR6][R10.64+0x20], R19 ;  /* 0x000020130a007986 */ /* 0x000fe2000c101906 */
[----:B------:R-:W-:-:S03]  /*0920*/  SHF.L.U32 R15, R14, 0x1, RZ ;  /* 0x000000010e0f7819 */ /* 0x000fc600000006ff */
[----:B------:R-:W-:Y:S01]  /*0930*/  STG.E.64 desc[UR6][R10.64+0x28], R6 ;  /* 0x000028060a007986 */ /* 0x000fe2000c101b06 */
[----:B------:R-:W-:-:S03]  /*0940*/  LOP3.LUT R15, R5, R22, R15, 0x96, !PT ;  /* 0x00000016050f7212 */ /* 0x000fc600078e960f */
[----:B------:R2:W-:Y:S01]  /*0950*/  STG.E.64 desc[UR6][R10.64+0x8], R4 ;  /* 0x000008040a007986 */ /* 0x0005e2000c101b06 */
[----:B------:R-:W-:Y:S01]  /*0960*/  LOP3.LUT R22, R15, R14, RZ, 0x3c, !PT ;  /* 0x0000000e0f167212 */ /* 0x000fe200078e3cff */
[----:B------:R-:W-:-:S03]  /*0970*/  IMAD.SHL.U32 R15, R17, 0x2, RZ ;  /* 0x00000002110f7824 */ /* 0x000fc600078e00ff */
[----:B------:R-:W-:Y:S01]  /*0980*/  IADD3 R14, PT, PT, R2, 0x587c5, R22 ;  /* 0x000587c5020e7810 */ /* 0x000fe20007ffe016 */
[----:B------:R-:W-:Y:S02]  /*0990*/  IMAD.SHL.U32 R16, R22, 0x10, RZ ;  /* 0x0000001016107824 */ /* 0x000fe400078e00ff */
[----:B------:R-:W-:Y:S01]  /*09a0*/  VIADD R2, R2, 0xb0f8a ;  /* 0x000b0f8a02027836 */ /* 0x000fe20000000000 */
[----:B------:R-:W-:Y:S02]  /*09b0*/  I2FP.F32.U32 R14, R14 ;  /* 0x0000000e000e7245 */ /* 0x000fe40000201000 */
[----:B------:R-:W-:Y:S01]  /*09c0*/  LOP3.LUT R23, R17, R15, R16, 0x96, !PT ;  /* 0x0000000f11177212 */ /* 0x000fe200078e9610 */
[----:B------:R-:W-:Y:S01]  /*09d0*/  HFMA2 R15, -RZ, RZ, 0.1171875, 0 ;  /* 0x2f800000ff0f7431 */ /* 0x000fe200000001ff */
[----:B------:R3:W-:Y:S02]  /*09e0*/  STG.E.64 desc[UR6][R10.64], R2 ;  /* 0x000000020a007986 */ /* 0x0007e4000c101b06 */
[----:B------:R-:W-:-:S05]  /*09f0*/  LOP3.LUT R23, R23, R22, RZ, 0x3c, !PT ;  /* 0x0000001617177212 */ /* 0x000fca00078e3cff */
[----:B------:R4:W-:Y:S01]  /*0a00*/  STG.E.64 desc[UR6][R10.64+0x10], R22 ;  /* 0x000010160a007986 */ /* 0x0009e2000c101b06 */
[----:B------:R-:W-:Y:S02]  /*0a10*/  IMAD.IADD R16, R23, 0x1, R2 ;  /* 0x0000000117107824 */ /* 0x000fe400078e0202 */
[----:B------:R-:W-:-:S04]  /*0a20*/  FFMA R14, R14, R15, 1.1641532182693481445e-10 ;  /* 0x2f0000000e0e7423 */ /* 0x000fc8000000000f */
[----:B------:R-:W-:Y:S01]  /*0a30*/  FMUL R17, R14, 500 ;  /* 0x43fa00000e117820 */ /* 0x000fe20000400000 */
[----:B------:R-:W-:-:S03]  /*0a40*/  I2FP.F32.U32 R16, R16 ;  /* 0x0000001000107245 */ /* 0x000fc60000201000 */
[----:B------:R-:W-:Y:S02]  /*0a50*/  FADD R14, R18, R17 ;  /* 0x00000011120e7221 */ /* 0x000fe40000000000 */
[----:B------:R-:W-:Y:S01]  /*0a60*/  FFMA R25, R16, R15, 1.1641532182693481445e-10 ;  /* 0x2f00000010197423 */ /* 0x000fe2000000000f */
[----:B------:R-:W-:Y:S01]  /*0a70*/  IMAD.MOV.U32 R15, RZ, RZ, R3 ;  /* 0x000000ffff0f7224 */ /* 0x000fe200078e0003 */
[----:B------:R-:W-:Y:S01]  /*0a80*/  MOV R16, R4 ;  /* 0x0000000400107202 */ /* 0x000fe20000000f00 */
[----:B--2---:R-:W-:Y:S01]  /*0a90*/  IMAD.MOV.U32 R4, RZ, RZ, R22 ;  /* 0x000000ffff047224 */ /* 0x004fe200078e0016 */
[C---:B------:R-:W-:Y:S01]  /*0aa0*/  FSETP.GEU.AND P0, PT, R14.reuse, 500, PT ;  /* 0x43fa00000e00780b */ /* 0x040fe20003f0e000 */
[----:B------:R-:W-:Y:S01]  /*0ab0*/  FMUL R25, R25, 500 ;  /* 0x43fa000019197820 */ /* 0x000fe20000400000 */
[----:B------:R-:W-:Y:S02]  /*0ac0*/  FSETP.LTU.AND P1, PT, R14, RZ, PT ;  /* 0x000000ff0e00720b */ /* 0x000fe40003f29000 */
[----:B---3--:R-:W-:Y:S01]  /*0ad0*/  MOV R3, R5 ;  /* 0x0000000500037202 */ /* 0x008fe20000000f00 */
[----:B------:R-:W-:-:S10]  /*0ae0*/  IMAD.MOV.U32 R5, RZ, RZ, R23 ;  /* 0x000000ffff057224 */ /* 0x000fd400078e0017 */
[----:B----4-:R-:W-:Y:S05]  /*0af0*/  @P0 BRA P1, `(.L_x_16) ;  /* 0xfffffffc006c0947 */ /* 0x010fea000083ffff */
[----:B------:R-:W-:Y:S05]  /*0b00*/  BSYNC.RECONVERGENT B2 ;  /* 0x0000000000027941 */ /* 0x000fea0003800200 */
.L_x_15:
[----:B------:R-:W-:-:S05]  /*0b10*/  FADD R14, R0, R25 ;  /* 0x00000019000e7221 */ /* 0x000fca0000000000 */
[C---:B------:R-:W-:Y:S02]  /*0b20*/  FSETP.GEU.AND P0, PT, R14.reuse, 500, PT ;  /* 0x43fa00000e00780b */ /* 0x040fe40003f0e000 */
[----:B------:R-:W-:-:S13]  /*0b30*/  FSETP.LTU.AND P1, PT, R14, RZ, PT ;  /* 0x000000ff0e00720b */ /* 0x000fda0003f29000 */
[----:B------:R-:W-:Y:S05]  /*0b40*/  @P0 BRA P1, `(.L_x_17) ;  /* 0xfffffffc00540947 */ /* 0x000fea000083ffff */
[----:B------:R-:W-:Y:S05]  /*0b50*/  BSYNC.RECONVERGENT B1 ;  /* 0x0000000000017941 */ /* 0x000fea0003800200 */
.L_x_14:
[----:B-1----:R-:W2:Y:S01]  /*0b60*/  LDG.E R14, desc[UR6][R20.64] ;  /* 0x00000006140e7981 */ /* 0x002ea2000c1e1900 */
[----:B------:R-:W-:-:S04]  /*0b70*/  FMUL R22, R25, R25 ;  /* 0x0000001919167220 */ /* 0x000fc80000400000 */
[----:B------:R-:W-:Y:S01]  /*0b80*/  FFMA R23, R17, R17, R22 ;  /* 0x0000001111177223 */ /* 0x000fe20000000016 */
[----:B--2---:R-:W-:-:S05]  /*0b90*/  IMAD R14, R14, R14, RZ ;  /* 0x0000000e0e0e7224 */ /* 0x004fca00078e02ff */
[----:B------:R-:W-:-:S04]  /*0ba0*/  I2FP.F32.U32 R14, R14 ;  /* 0x0000000e000e7245 */ /* 0x000fc80000201000 */
[----:B------:R-:W-:-:S13]  /*0bb0*/  FSETP.GTU.AND P0, PT, R23, R14, PT ;  /* 0x0000000e1700720b */ /* 0x000fda0003f0c000 */
[----:B------:R-:W-:Y:S05]  /*0bc0*/  @P0 BRA `(.L_x_18) ;  /* 0xfffffffc00300947 */ /* 0x000fea000383ffff */
.L_x_13:
[----:B------:R-:W-:Y:S05]  /*0bd0*/  BSYNC.RECONVERGENT B0 ;  /* 0x0000000000007941 */ /* 0x000fea0003800200 */
.L_x_5:
[----:B------:R-:W-:Y:S01]  /*0be0*/  FADD R17, R18, R17 ;  /* 0x0000001112117221 */ /* 0x000fe20000000000 */
[----:B------:R-:W-:-:S04]  /*0bf0*/  FADD R25, R0, R25 ;  /* 0x0000001900197221 */ /* 0x000fc80000000000 */
[----:B------:R-:W-:Y:S04]  /*0c00*/  STG.E desc[UR6][R12.64+0x20], R17 ;  /* 0x000020110c007986 */ /* 0x000fe8000c101906 */
[----:B------:R-:W-:Y:S01]  /*0c10*/  STG.E desc[UR6][R12.64+0x24], R25 ;  /* 0x000024190c007986 */ /* 0x000fe2000c101906 */
[----:B------:R-:W-:Y:S05]  /*0c20*/  EXIT ;  /* 0x000000000000794d */ /* 0x000fea0003800000 */
.L_x_19:
        /* <DEDUP_REMOVED lines=13> */
.L_x_58:


//--------------------- .text._Z10GPU_EfectsP5AgentP17curandStateXORWOW --------------------------
	.section	.text._Z10GPU_EfectsP5AgentP17curandStateXORWOW,"ax",@progbits
	.align	128
        .global         _Z10GPU_EfectsP5AgentP17curandStateXORWOW
        .type           _Z10GPU_EfectsP5AgentP17curandStateXORWOW,@function
        .size           _Z10GPU_EfectsP5AgentP17curandStateXORWOW,(.L_x_59 - _Z10GPU_EfectsP5AgentP17curandStateXORWOW)
        .other          _Z10GPU_EfectsP5AgentP17curandStateXORWOW,@"STO_CUDA_ENTRY STV_DEFAULT"
_Z10GPU_EfectsP5AgentP17curandStateXORWOW:
.text._Z10GPU_EfectsP5AgentP17curandStateXORWOW:
        /* <DEDUP_REMOVED lines=16> */
[----:B------:R-:W-:Y:S05]  /*0100*/  @!P0 BRA `(.L_x_20) ;  /* 0x0000000000248947 */ /* 0x000fea0003800000 */
[----:B------:R-:W-:-:S13]  /*0110*/  ISETP.NE.AND P0, PT, R0, 0x1, PT ;  /* 0x000000010000780c */ /* 0x000fda0003f05270 */
[----:B------:R-:W-:Y:S05]  /*0120*/  @P0 EXIT ;  /* 0x000000000000094d */ /* 0x000fea0003800000 */
[----:B------:R-:W2:Y:S02]  /*0130*/  LDG.E R0, desc[UR6][R2.64+0x14] ;  /* 0x0000140602007981 */ /* 0x000ea4000c1e1900 */
[C---:B--2---:R-:W-:Y:S02]  /*0140*/  ISETP.NE.AND P0, PT, R0.reuse, RZ, PT ;  /* 0x000000ff0000720c */ /* 0x044fe40003f05270 */
[----:B------:R-:W-:-:S05]  /*0150*/  IADD3 R5, PT, PT, R0, -0x1, RZ ;  /* 0xffffffff00057810 */ /* 0x000fca0007ffe0ff */
[----:B------:R-:W-:Y:S06]  /*0160*/  STG.E desc[UR6][R2.64+0x14], R5 ;  /* 0x0000140502007986 */ /* 0x000fec000c101906 */
[----:B------:R-:W-:-:S05]  /*0170*/  @!P0 MOV R7, 0xffffffff ;  /* 0xffffffff00078802 */ /* 0x000fca0000000f00 */
[----:B------:R-:W-:Y:S01]  /*0180*/  @!P0 STG.E desc[UR6][R2.64+0x1c], R7 ;  /* 0x00001c0702008986 */ /* 0x000fe2000c101906 */
[----:B------:R-:W-:Y:S05]  /*0190*/  EXIT ;  /* 0x000000000000794d */ /* 0x000fea0003800000 */
.L_x_20:
[----:B------:R-:W2:Y:S02]  /*01a0*/  LDG.E R0, desc[UR6][R2.64+0x18] ;  /* 0x0000180602007981 */ /* 0x000ea4000c1e1900 */
[----:B--2---:R-:W-:-:S05]  /*01b0*/  IADD3 R5, PT, PT, R0, -0x1, RZ ;  /* 0xffffffff00057810 */ /* 0x004fca0007ffe0ff */
[----:B------:R-:W-:Y:S01]  /*01c0*/  STG.E desc[UR6][R2.64+0x18], R5 ;  /* 0x0000180502007986 */ /* 0x000fe2000c101906 */
[----:B------:R-:W-:Y:S05]  /*01d0*/  EXIT ;  /* 0x000000000000794d */ /* 0x000fea0003800000 */
.L_x_21:
        /* <DEDUP_REMOVED lines=10> */
.L_x_59:


//--------------------- .text._Z12GPU_contagioP5AgentP17curandStateXORWOW --------------------------
	.section	.text._Z12GPU_contagioP5AgentP17curandStateXORWOW,"ax",@progbits
	.align	128
        .global         _Z12GPU_contagioP5AgentP17curandStateXORWOW
        .type           _Z12GPU_contagioP5AgentP17curandStateXORWOW,@function
        .size           _Z12GPU_contagioP5AgentP17curandStateXORWOW,(.L_x_54 - _Z12GPU_contagioP5AgentP17curandStateXORWOW)
        .other          _Z12GPU_contagioP5AgentP17curandStateXORWOW,@"STO_CUDA_ENTRY STV_DEFAULT"
_Z12GPU_contagioP5AgentP17curandStateXORWOW:
.text._Z12GPU_contagioP5AgentP17curandStateXORWOW:
[----:B------:R-:W-:Y:S01]  /*0000*/  LDC R1, c[0x0][0x37c] ;  /* 0x0000df00ff017b82 */ /* 0x000fe20000000800 */
[----:B------:R-:W0:Y:S01]  /*0010*/  S2R R3, SR_TID.Y ;  /* 0x0000000000037919 */ /* 0x000e220000002200 */
[----:B------:R-:W1:Y:S06]  /*0020*/  LDCU UR8, c[0x0][0x370] ;  /* 0x00006e00ff0877ac */ /* 0x000e6c0008000800 */
[----:B------:R-:W-:Y:S01]  /*0030*/  S2UR UR4, SR_CTAID.X ;  /* 0x00000000000479c3 */ /* 0x000fe20000002500 */
[----:B------:R-:W0:Y:S01]  /*0040*/  S2R R0, SR_TID.X ;  /* 0x0000000000007919 */ /* 0x000e220000002100 */
[----:B------:R-:W0:Y:S01]  /*0050*/  LDCU UR9, c[0x0][0x360] ;  /* 0x00006c00ff0977ac */ /* 0x000e220008000800 */
[----:B------:R-:W2:Y:S05]  /*0060*/  LDCU.64 UR6, c[0x0][0x358] ;  /* 0x00006b00ff0677ac */ /* 0x000eaa0008000a00 */
[----:B------:R-:W1:Y:S08]  /*0070*/  S2UR UR5, SR_CTAID.Y ;  /* 0x00000000000579c3 */ /* 0x000e700000002600 */
[----:B------:R-:W3:Y:S08]  /*0080*/  LDC R2, c[0x0][0x364] ;  /* 0x0000d900ff027b82 */ /* 0x000ef00000000800 */
[----:B------:R-:W4:Y:S01]  /*0090*/  LDC.64 R10, c[0x0][0x380] ;  /* 0x0000e000ff0a7b82 */ /* 0x000f220000000a00 */
[----:B-1----:R-:W-:Y:S01]  /*00a0*/  UIMAD UR4, UR5, UR8, UR4 ;  /* 0x00000008050472a4 */ /* 0x002fe2000f8e0204 */
[----:B0-----:R-:W-:-:S02]  /*00b0*/  IMAD R3, R3, UR9, R0 ;  /* 0x0000000903037c24 */ /* 0x001fc4000f8e0200 */
[----:B---3--:R-:W-:-:S04]  /*00c0*/  IMAD R0, R2, UR9, RZ ;  /* 0x0000000902007c24 */ /* 0x008fc8000f8e02ff */
[----:B------:R-:W-:-:S04]  /*00d0*/  IMAD R5, R0, UR4, R3 ;  /* 0x0000000400057c24 */ /* 0x000fc8000f8e0203 */
[----:B----4-:R-:W-:-:S05]  /*00e0*/  IMAD.WIDE R10, R5, 0x28, R10 ;  /* 0x00000028050a7825 */ /* 0x010fca00078e020a */
[----:B--2---:R-:W2:Y:S02]  /*00f0*/  LDG.E R0, desc[UR6][R10.64+0x1c] ;  /* 0x00001c060a007981 */ /* 0x004ea4000c1e1900 */
[----:B--2---:R-:W-:-:S13]  /*0100*/  ISETP.NE.AND P0, PT, R0, RZ, PT ;  /* 0x000000ff0000720c */ /* 0x004fda0003f05270 */
[----:B------:R-:W-:Y:S05]  /*0110*/  @P0 EXIT ;  /* 0x000000000000094d */ /* 0x000fea0003800000 */
[----:B------:R-:W0:Y:S01]  /*0120*/  LDC.64 R8, c[0x0][0x388] ;  /* 0x0000e200ff087b82 */ /* 0x000e220000000a00 */
[----:B------:R-:W-:Y:S02]  /*0130*/  IMAD.MOV.U32 R3, RZ, RZ, RZ ;  /* 0x000000ffff037224 */ /* 0x000fe400078e00ff */
[----:B0-----:R-:W-:-:S07]  /*0140*/  IMAD.WIDE R8, R5, 0x30, R8 ;  /* 0x0000003005087825 */ /* 0x001fce00078e0208 */
.L_x_40:
[----:B------:R-:W-:Y:S01]  /*0150*/  BSSY.RECONVERGENT B3, `(.L_x_22) ;  /* 0x000007d000037945 */ /* 0x000fe20003800200 */
[----:B------:R-:W-:-:S07]  /*0160*/  IMAD.MOV.U32 R4, RZ, RZ, RZ ;  /* 0x000000ffff047224 */ /* 0x000fce00078e00ff */
.L_x_39:
[----:B------:R-:W-:Y:S01]  /*0170*/  BSSY.RECONVERGENT B2, `(.L_x_23) ;  /* 0x0000077000027945 */ /* 0x000fe20003800200 */
[----:B------:R-:W-:-:S07]  /*0180*/  IMAD.MOV.U32 R5, RZ, RZ, RZ ;  /* 0x000000ffff057224 */ /* 0x000fce00078e00ff */
.L_x_38:
[----:B------:R-:W0:Y:S01]  /*0190*/  LDC.64 R6, c[0x0][0x380] ;  /* 0x0000e000ff067b82 */ /* 0x000e220000000a00 */
[----:B------:R-:W-:Y:S01]  /*01a0*/  IMAD R0, R3, UR8, R4 ;  /* 0x0000000803007c24 */ /* 0x000fe2000f8e0204 */
[----:B------:R-:W-:Y:S01]  /*01b0*/  UIADD3 UR4, UPT, UPT, -UR9, URZ, URZ ;  /* 0x000000ff09047290 */ /* 0x000fe2000fffe1ff */
[----:B------:R-:W-:Y:S02]  /*01c0*/  BSSY.RECONVERGENT B1, `(.L_x_24) ;  /* 0x000006e000017945 */ /* 0x000fe40003800200 */
[----:B------:R-:W-:-:S03]  /*01d0*/  IMAD R0, R0, R2, R5 ;  /* 0x0000000200007224 */ /* 0x000fc600078e0205 */
[----:B------:R-:W-:Y:S02]  /*01e0*/  IMAD.U32 R32, RZ, RZ, UR4 ;  /* 0x00000004ff207e24 */ /* 0x000fe4000f8e00ff */
[----:B------:R-:W-:-:S07]  /*01f0*/  IMAD R33, R0, UR9, RZ ;  /* 0x0000000900217c24 */ /* 0x000fce000f8e02ff */
.L_x_37:
[----:B0-----:R-:W-:-:S05]  /*0200*/  IMAD.WIDE R16, R33, 0x28, R6 ;  /* 0x0000002821107825 */ /* 0x001fca00078e0206 */
[----:B------:R-:W2:Y:S01]  /*0210*/  LDG.E R0, desc[UR6][R16.64+0x1c] ;  /* 0x00001c0610007981 */ /* 0x000ea2000c1e1900 */
[----:B------:R-:W-:Y:S01]  /*0220*/  BSSY.RECONVERGENT B0, `(.L_x_25) ;  /* 0x0000063000007945 */ /* 0x000fe20003800200 */
[----:B--2---:R-:W-:-:S13]  /*0230*/  ISETP.NE.AND P0, PT, R0, 0x1, PT ;  /* 0x000000010000780c */ /* 0x004fda0003f05270 */
[----:B------:R-:W-:Y:S05]  /*0240*/  @P0 BRA `(.L_x_26) ;  /* 0x0000000400800947 */ /* 0x000fea0003800000 */
[----:B------:R-:W2:Y:S04]  /*0250*/  LDG.E R13, desc[UR6][R16.64+0x20] ;  /* 0x00002006100d7981 */ /* 0x000ea8000c1e1900 */
[----:B------:R-:W2:Y:S04]  /*0260*/  LDG.E R34, desc[UR6][R10.64+0x20] ;  /* 0x000020060a227981 */ /* 0x000ea8000c1e1900 */
[----:B------:R0:W5:Y:S04]  /*0270*/  LDG.E R35, desc[UR6][R16.64+0x24] ;  /* 0x0000240610237981 */ /* 0x000168000c1e1900 */
[----:B------:R0:W5:Y:S01]  /*0280*/  LDG.E R14, desc[UR6][R10.64+0x24] ;  /* 0x000024060a0e7981 */ /* 0x000162000c1e1900 */
[----:B------:R-:W-:Y:S01]  /*0290*/  BSSY.RECONVERGENT B4, `(.L_x_27) ;  /* 0x0000006000047945 */ /* 0x000fe20003800200 */
[----:B------:R-:W-:Y:S01]  /*02a0*/  MOV R0, 0x2f0 ;  /* 0x000002f000007802 */ /* 0x000fe20000000f00 */
[----:B--2---:R-:W-:-:S04]  /*02b0*/  FADD R34, R34, -R13 ;  /* 0x8000000d22227221 */ /* 0x004fc80000000000 */
[----:B------:R-:W1:Y:S02]  /*02c0*/  F2F.F64.F32 R12, R34 ;  /* 0x00000022000c7310 */ /* 0x000e640000201800 */
[----:B01----:R-:W-:-:S11]  /*02d0*/  DADD R36, -RZ, |R12| ;  /* 0x00000000ff247229 */ /* 0x003fd6000000050c */
[----:B-----5:R-:W-:Y:S05]  /*02e0*/  CALL.REL.NOINC `($_Z12GPU_contagioP5AgentP17curandStateXORWOW$__internal_accurate_pow) ;  /* 0x0000000800107944 */ /* 0x020fea0003c00000 */
[----:B------:R-:W-:Y:S05]  /*02f0*/  BSYNC.RECONVERGENT B4 ;  /* 0x0000000000047941 */ /* 0x000fea0003800200 */
.L_x_27:
[----:B------:R-:W-:Y:S01]  /*0300*/  DADD R16, R12, 2 ;  /* 0x400000000c107429 */ /* 0x000fe20000000000 */
[----:B------:R-:W-:Y:S01]  /*0310*/  FADD R35, R14, -R35 ;  /* 0x800000230e237221 */ /* 0x000fe20000000000 */
[----:B------:R-:W-:Y:S01]  /*0320*/  FSETP.NEU.AND P0, PT, R34, RZ, PT ;  /* 0x000000ff2200720b */ /* 0x000fe20003f0d000 */
[----:B------:R-:W-:Y:S02]  /*0330*/  BSSY.RECONVERGENT B4, `(.L_x_28) ;  /* 0x000000d000047945 */ /* 0x000fe40003800200 */
[----:B------:R0:W1:Y:S01]  /*0340*/  F2F.F64.F32 R14, R35 ;  /* 0x00000023000e7310 */ /* 0x0000620000201800 */
[----:B------:R-:W-:Y:S02]  /*0350*/  FSEL R18, R18, RZ, P0 ;  /* 0x000000ff12127208 */ /* 0x000fe40000000000 */
[----:B------:R-:W-:Y:S02]  /*0360*/  FSEL R19, R22, RZ, P0 ;  /* 0x000000ff16137208 */ /* 0x000fe40000000000 */
[----:B------:R-:W-:-:S04]  /*0370*/  LOP3.LUT R16, R17, 0x7ff00000, RZ, 0xc0, !PT ;  /* 0x7ff0000011107812 */ /* 0x000fc800078ec0ff */
[----:B------:R-:W-:-:S13]  /*0380*/  ISETP.NE.AND P1, PT, R16, 0x7ff00000, PT ;  /* 0x7ff000001000780c */ /* 0x000fda0003f25270 */
[----:B01----:R-:W-:Y:S05]  /*0390*/  @P1 BRA `(.L_x_29) ;  /* 0x0000000000181947 */ /* 0x003fea0003800000 */
[----:B------:R-:W-:-:S13]  /*03a0*/  FSETP.NAN.AND P0, PT, R34, R34, PT ;  /* 0x000000222200720b */ /* 0x000fda0003f08000 */
[----:B------:R-:W-:Y:S01]  /*03b0*/  @P0 DADD R18, R12, 2 ;  /* 0x400000000c120429 */ /* 0x000fe20000000000 */
[----:B------:R-:W-:Y:S10]  /*03c0*/  @P0 BRA `(.L_x_29) ;  /* 0x00000000000c0947 */ /* 0x000ff40003800000 */
[----:B------:R-:W-:-:S14]  /*03d0*/  DSETP.NEU.AND P0, PT, |R12|, +INF , PT ;  /* 0x7ff000000c00742a */ /* 0x000fdc0003f0d200 */
[----:B------:R-:W-:Y:S01]  /*03e0*/  @!P0 MOV R18, 0x0 ;  /* 0x0000000000128802 */ /* 0x000fe20000000f00 */
[----:B------:R-:W-:-:S07]  /*03f0*/  @!P0 IMAD.MOV.U32 R19, RZ, RZ, 0x7ff00000 ;  /* 0x7ff00000ff138424 */ /* 0x000fce00078e00ff */
.L_x_29:
[----:B------:R-:W-:Y:S05]  /*0400*/  BSYNC.RECONVERGENT B4 ;  /* 0x0000000000047941 */ /* 0x000fea0003800200 */
.L_x_28:
[----:B------:R-:W0:Y:S01]  /*0410*/  F2F.F32.F64 R12, R18 ;  /* 0x00000012000c7310 */ /* 0x000e220000301000 */
[----:B------:R-:W-:Y:S01]  /*0420*/  FSETP.NEU.AND P0, PT, R34, 1, PT ;  /* 0x3f8000002200780b */ /* 0x000fe20003f0d000 */
[----:B------:R-:W-:Y:S01]  /*0430*/  DADD R36, -RZ, |R14| ;  /* 0x00000000ff247229 */ /* 0x000fe2000000050e */
[----:B------:R-:W-:Y:S01]  /*0440*/  BSSY.RECONVERGENT B4, `(.L_x_30) ;  /* 0x0000004000047945 */ /* 0x000fe20003800200 */
[----:B------:R-:W-:Y:S02]  /*0450*/  MOV R0, 0x480 ;  /* 0x0000048000007802 */ /* 0x000fe40000000f00 */
[----:B0-----:R-:W-:-:S08]  /*0460*/  FSEL R12, R12, 1, P0 ;  /* 0x3f8000000c0c7808 */ /* 0x001fd00000000000 */
[----:B------:R-:W-:Y:S05]  /*0470*/  CALL.REL.NOINC `($_Z12GPU_contagioP5AgentP17curandStateXORWOW$__internal_accurate_pow) ;  /* 0x0000000400ac7944 */ /* 0x000fea0003c00000 */
[----:B------:R-:W-:Y:S05]  /*0480*/  BSYNC.RECONVERGENT B4 ;  /* 0x0000000000047941 */ /* 0x000fea0003800200 */
.L_x_30:
[----:B------:R-:W-:Y:S01]  /*0490*/  DADD R16, R14, 2 ;  /* 0x400000000e107429 */ /* 0x000fe20000000000 */
[----:B------:R-:W0:Y:S01]  /*04a0*/  F2F.F64.F32 R12, R12 ;  /* 0x0000000c000c7310 */ /* 0x000e220000201800 */
[C---:B------:R-:W-:Y:S01]  /*04b0*/  FSETP.NEU.AND P1, PT, R35.reuse, RZ, PT ;  /* 0x000000ff2300720b */ /* 0x040fe20003f2d000 */
[----:B------:R-:W-:Y:S01]  /*04c0*/  BSSY.RECONVERGENT B4, `(.L_x_31) ;  /* 0x000000d000047945 */ /* 0x000fe20003800200 */
[----:B------:R-:W-:Y:S02]  /*04d0*/  FSETP.NEU.AND P0, PT, R35, 1, PT ;  /* 0x3f8000002300780b */ /* 0x000fe40003f0d000 */
[----:B------:R-:W-:Y:S02]  /*04e0*/  FSEL R18, R18, RZ, P1 ;  /* 0x000000ff12127208 */ /* 0x000fe40000800000 */
[----:B------:R-:W-:Y:S02]  /*04f0*/  FSEL R19, R22, RZ, P1 ;  /* 0x000000ff16137208 */ /* 0x000fe40000800000 */
[----:B------:R-:W-:-:S04]  /*0500*/  LOP3.LUT R16, R17, 0x7ff00000, RZ, 0xc0, !PT ;  /* 0x7ff0000011107812 */ /* 0x000fc800078ec0ff */
[----:B------:R-:W-:-:S13]  /*0510*/  ISETP.NE.AND P2, PT, R16, 0x7ff00000, PT ;  /* 0x7ff000001000780c */ /* 0x000fda0003f45270 */
[----:B0-----:R-:W-:Y:S05]  /*0520*/  @P2 BRA `(.L_x_32) ;  /* 0x0000000000182947 */ /* 0x001fea0003800000 */
[----:B------:R-:W-:-:S13]  /*0530*/  FSETP.NAN.AND P1, PT, R35, R35, PT ;  /* 0x000000232300720b */ /* 0x000fda0003f28000 */
[----:B------:R-:W-:Y:S01]  /*0540*/  @P1 DADD R18, R14, 2 ;  /* 0x400000000e121429 */ /* 0x000fe20000000000 */
[----:B------:R-:W-:Y:S10]  /*0550*/  @P1 BRA `(.L_x_32) ;  /* 0x00000000000c1947 */ /* 0x000ff40003800000 */
[----:B------:R-:W-:-:S14]  /*0560*/  DSETP.NEU.AND P1, PT, |R14|, +INF , PT ;  /* 0x7ff000000e00742a */ /* 0x000fdc0003f2d200 */
[----:B------:R-:W-:Y:S02]  /*0570*/  @!P1 IMAD.MOV.U32 R18, RZ, RZ, 0x0 ;  /* 0x00000000ff129424 */ /* 0x000fe400078e00ff */
[----:B------:R-:W-:-:S07]  /*0580*/  @!P1 IMAD.MOV.U32 R19, RZ, RZ, 0x7ff00000 ;  /* 0x7ff00000ff139424 */ /* 0x000fce00078e00ff */
.L_x_32:
[----:B------:R-:W-:Y:S05]  /*0590*/  BSYNC.RECONVERGENT B4 ;  /* 0x0000000000047941 */ /* 0x000fea0003800200 */
.L_x_31:
[----:B------:R-:W-:Y:S01]  /*05a0*/  FSEL R14, R18, RZ, P0 ;  /* 0x000000ff120e7208 */ /* 0x000fe20000000000 */
[----:B------:R-:W-:Y:S01]  /*05b0*/  BSSY.RECONVERGENT B4, `(.L_x_33) ;  /* 0x000000f000047945 */ /* 0x000fe20003800200 */
[----:B------:R-:W-:-:S06]  /*05c0*/  FSEL R15, R19, 1.875, P0 ;  /* 0x3ff00000130f7808 */ /* 0x000fcc0000000000 */
[----:B------:R-:W-:-:S10]  /*05d0*/  DADD R12, R12, R14 ;  /* 0x000000000c0c7229 */ /* 0x000fd4000000000e */
[----:B------:R-:W0:Y:S02]  /*05e0*/  F2F.F32.F64 R13, R12 ;  /* 0x0000000c000d7310 */ /* 0x000e240000301000 */
[----:B0-----:R-:W-:-:S06]  /*05f0*/  IADD3 R0, PT, PT, R13, -0xd000000, RZ ;  /* 0xf30000000d007810 */ /* 0x001fcc0007ffe0ff */
[----:B------:R0:W1:Y:S01]  /*0600*/  MUFU.RSQ R14, R13 ;  /* 0x0000000d000e7308 */ /* 0x0000620000001400 */
[----:B------:R-:W-:-:S13]  /*0610*/  ISETP.GT.U32.AND P0, PT, R0, 0x727fffff, PT ;  /* 0x727fffff0000780c */ /* 0x000fda0003f04070 */
[----:B0-----:R-:W-:Y:S05]  /*0620*/  @!P0 BRA `(.L_x_34) ;  /* 0x00000000000c8947 */ /* 0x001fea0003800000 */
[----:B------:R-:W-:-:S07]  /*0630*/  MOV R17, 0x650 ;  /* 0x0000065000117802 */ /* 0x000fce0000000f00 */
[----:B-1----:R-:W-:Y:S05]  /*0640*/  CALL.REL.NOINC `($__internal_0_$__cuda_sm20_sqrt_rn_f32_slowpath) ;  /* 0x0000000000d87944 */ /* 0x002fea0003c00000 */
[----:B------:R-:W-:Y:S05]  /*0650*/  BRA `(.L_x_35) ;  /* 0x0000000000107947 */ /* 0x000fea0003800000 */
.L_x_34:
[----:B-1----:R-:W-:Y:S01]  /*0660*/  FMUL.FTZ R0, R13, R14 ;  /* 0x0000000e0d007220 */ /* 0x002fe20000410000 */
[----:B------:R-:W-:-:S03]  /*0670*/  FMUL.FTZ R12, R14, 0.5 ;  /* 0x3f0000000e0c7820 */ /* 0x000fc60000410000 */
[----:B------:R-:W-:-:S04]  /*0680*/  FFMA R13, -R0, R0, R13 ;  /* 0x00000000000d7223 */ /* 0x000fc8000000010d */
[----:B------:R-:W-:-:S07]  /*0690*/  FFMA R0, R13, R12, R0 ;  /* 0x0000000c0d007223 */ /* 0x000fce0000000000 */
.L_x_35:
[----:B------:R-:W-:Y:S05]  /*06a0*/  BSYNC.RECONVERGENT B4 ;  /* 0x0000000000047941 */ /* 0x000fea0003800200 */
.L_x_33:
[----:B------:R-:W-:-:S13]  /*06b0*/  FSETP.GTU.AND P0, PT, R0, 1, PT ;  /* 0x3f8000000000780b */ /* 0x000fda0003f0c000 */
[----:B------:R-:W-:Y:S05]  /*06c0*/  @P0 BRA `(.L_x_26) ;  /* 0x0000000000600947 */ /* 0x000fea0003800000 */
[----:B------:R-:W2:Y:S04]  /*06d0*/  LDG.E.64 R14, desc[UR6][R8.64] ;  /* 0x00000006080e7981 */ /* 0x000ea8000c1e1b00 */
[----:B------:R-:W3:Y:S04]  /*06e0*/  LDG.E.64 R12, desc[UR6][R8.64+0x10] ;  /* 0x00001006080c7981 */ /* 0x000ee8000c1e1b00 */
[----:B------:R-:W4:Y:S01]  /*06f0*/  LDG.E.64 R16, desc[UR6][R8.64+0x8] ;  /* 0x0000080608107981 */ /* 0x000f22000c1e1b00 */
[----:B--2---:R-:W-:-:S04]  /*0700*/  SHF.R.U32.HI R0, RZ, 0x2, R15 ;  /* 0x00000002ff007819 */ /* 0x004fc8000001160f */
[----:B------:R-:W-:Y:S01]  /*0710*/  LOP3.LUT R0, R0, R15, RZ, 0x3c, !PT ;  /* 0x0000000f00007212 */ /* 0x000fe200078e3cff */
[C---:B---3--:R-:W-:Y:S02]  /*0720*/  IMAD.SHL.U32 R18, R13.reuse, 0x10, RZ ;  /* 0x000000100d127824 */ /* 0x048fe400078e00ff */
[----:B------:R-:W-:Y:S02]  /*0730*/  IMAD.MOV.U32 R20, RZ, RZ, R13 ;  /* 0x000000ffff147224 */ /* 0x000fe400078e000d */
[----:B------:R-:W-:Y:S02]  /*0740*/  IMAD.SHL.U32 R15, R0, 0x2, RZ ;  /* 0x00000002000f7824 */ /* 0x000fe400078e00ff */
[----:B----4-:R-:W-:Y:S01]  /*0750*/  IMAD.MOV.U32 R19, RZ, RZ, R16 ;  /* 0x000000ffff137224 */ /* 0x010fe200078e0010 */
[----:B------:R-:W-:Y:S01]  /*0760*/  MOV R16, R17 ;  /* 0x0000001100107202 */ /* 0x000fe20000000f00 */
[----:B------:R-:W-:Y:S01]  /*0770*/  IMAD.MOV.U32 R17, RZ, RZ, R12 ;  /* 0x000000ffff117224 */ /* 0x000fe200078e000c */
[----:B------:R-:W-:Y:S01]  /*0780*/  LOP3.LUT R15, R13, R18, R15, 0x96, !PT ;  /* 0x000000120d0f7212 */ /* 0x000fe200078e960f */
[----:B------:R-:W-:-:S03]  /*0790*/  VIADD R18, R14, 0x587c5 ;  /* 0x000587c50e127836 */ /* 0x000fc60000000000 */
[----:B------:R-:W-:Y:S01]  /*07a0*/  LOP3.LUT R21, R15, R0, RZ, 0x3c, !PT ;  /* 0x000000000f157212 */ /* 0x000fe200078e3cff */
[----:B------:R0:W-:Y:S04]  /*07b0*/  STG.E.64 desc[UR6][R8.64+0x8], R16 ;  /* 0x0000081008007986 */ /* 0x0001e8000c101b06 */
[----:B------:R0:W-:Y:S04]  /*07c0*/  STG.E.64 desc[UR6][R8.64], R18 ;  /* 0x0000001208007986 */ /* 0x0001e8000c101b06 */
[----:B------:R0:W-:Y:S04]  /*07d0*/  STG.E.64 desc[UR6][R8.64+0x10], R20 ;  /* 0x0000101408007986 */ /* 0x0001e8000c101b06 */
[----:B------:R-:W2:Y:S01]  /*07e0*/  LDG.E R13, desc[UR6][R10.64] ;  /* 0x000000060a0d7981 */ /* 0x000ea2000c1e1900 */
[----:B------:R-:W-:Y:S01]  /*07f0*/  IADD3 R0, PT, PT, R21, R18, RZ ;  /* 0x0000001215007210 */ /* 0x000fe20007ffe0ff */
[----:B------:R-:W-:-:S03]  /*0800*/  IMAD.MOV.U32 R15, RZ, RZ, 0x2f800000 ;  /* 0x2f800000ff0f7424 */ /* 0x000fc600078e00ff */
[----:B------:R-:W-:-:S05]  /*0810*/  I2FP.F32.U32 R0, R0 ;  /* 0x0000000000007245 */ /* 0x000fca0000201000 */
[----:B------:R-:W-:-:S05]  /*0820*/  FFMA R0, R0, R15, 1.1641532182693481445e-10 ;  /* 0x2f00000000007423 */ /* 0x000fca000000000f */
[----:B--2---:R-:W-:-:S13]  /*0830*/  FSETP.GTU.AND P0, PT, R0, R13, PT ;  /* 0x0000000d0000720b */ /* 0x004fda0003f0c000 */
[----:B0-----:R-:W-:Y:S05]  /*0840*/  @!P0 BRA `(.L_x_36) ;  /* 0x00000000004c8947 */ /* 0x001fea0003800000 */
.L_x_26:
[----:B------:R-:W-:Y:S05]  /*0850*/  BSYNC.RECONVERGENT B0 ;  /* 0x0000000000007941 */ /* 0x000fea0003800200 */
.L_x_25:
[----:B------:R-:W-:Y:S02]  /*0860*/  VIADD R32, R32, 0x1 ;  /* 0x0000000120207836 */ /* 0x000fe40000000000 */
[----:B------:R-:W-:-:S03]  /*0870*/  VIADD R33, R33, 0x1 ;  /* 0x0000000121217836 */ /* 0x000fc60000000000 */
[----:B------:R-:W-:-:S13]  /*0880*/  ISETP.NE.AND P0, PT, R32, RZ, PT ;  /* 0x000000ff2000720c */ /* 0x000fda0003f05270 */
[----:B------:R-:W-:Y:S05]  /*0890*/  @P0 BRA `(.L_x_37) ;  /* 0xfffffff800580947 */ /* 0x000fea000383ffff */
[----:B------:R-:W-:Y:S05]  /*08a0*/  BSYNC.RECONVERGENT B1 ;  /* 0x0000000000017941 */ /* 0x000fea0003800200 */
.L_x_24:
[----:B------:R-:W-:-:S04]  /*08b0*/  IADD3 R5, PT, PT, R5, 0x1, RZ ;  /* 0x0000000105057810 */ /* 0x000fc80007ffe0ff */
[----:B------:R-:W-:-:S13]  /*08c0*/  ISETP.NE.AND P0, PT, R5, R2, PT ;  /* 0x000000020500720c */ /* 0x000fda0003f05270 */
[----:B------:R-:W-:Y:S05]  /*08d0*/  @P0 BRA `(.L_x_38) ;  /* 0xfffffff8002c0947 */ /* 0x000fea000383ffff */
[----:B------:R-:W-:Y:S05]  /*08e0*/  BSYNC.RECONVERGENT B2 ;  /* 0x0000000000027941 */ /* 0x000fea0003800200 */
.L_x_23:
[----:B------:R-:W-:-:S05]  /*08f0*/  VIADD R4, R4, 0x1 ;  /* 0x0000000104047836 */ /* 0x000fca0000000000 */
[----:B------:R-:W-:-:S13]  /*0900*/  ISETP.NE.AND P0, PT, R4, UR8, PT ;  /* 0x0000000804007c0c */ /* 0x000fda000bf05270 */
[----:B------:R-:W-:Y:S05]  /*0910*/  @P0 BRA `(.L_x_39) ;  /* 0xfffffff800140947 */ /* 0x000fea000383ffff */
[----:B------:R-:W-:Y:S05]  /*0920*/  BSYNC.RECONVERGENT B3 ;  /* 0x0000000000037941 */ /* 0x000fea0003800200 */
.L_x_22:
[----:B------:R-:W0:Y:S01]  /*0930*/  LDCU UR4, c[0x0][0x374] ;  /* 0x00006e80ff0477ac */ /* 0x000e220008000800 */
[----:B------:R-:W-:-:S05]  /*0940*/  VIADD R3, R3, 0x1 ;  /* 0x0000000103037836 */ /* 0x000fca0000000000 */
[----:B0-----:R-:W-:-:S13]  /*0950*/  ISETP.NE.AND P0, PT, R3, UR4, PT ;  /* 0x0000000403007c0c */ /* 0x001fda000bf05270 */
[----:B------:R-:W-:Y:S05]  /*0960*/  @P0 BRA `(.L_x_40) ;  /* 0xfffffff400f80947 */ /* 0x000fea000383ffff */
[----:B------:R-:W-:Y:S05]  /*0970*/  EXIT ;  /* 0x000000000000794d */ /* 0x000fea0003800000 */
.L_x_36:
[----:B------:R-:W-:-:S05]  /*0980*/  IMAD.MOV.U32 R3, RZ, RZ, 0x1 ;  /* 0x00000001ff037424 */ /* 0x000fca00078e00ff */
[----:B------:R-:W-:Y:S01]  /*0990*/  STG.E desc[UR6][R10.64+0x1c], R3 ;  /* 0x00001c030a007986 */ /* 0x000fe2000c101906 */
[----:B------:R-:W-:Y:S05]  /*09a0*/  EXIT ;  /* 0x000000000000794d */ /* 0x000fea0003800000 */
        .weak           $__internal_0_$__cuda_sm20_sqrt_rn_f32_slowpath
        .type           $__internal_0_$__cuda_sm20_sqrt_rn_f32_slowpath,@function
        .size           $__internal_0_$__cuda_sm20_sqrt_rn_f32_slowpath,($_Z12GPU_contagioP5AgentP17curandStateXORWOW$__internal_accurate_pow - $__internal_0_$__cuda_sm20_sqrt_rn_f32_slowpath)
$__internal_0_$__cuda_sm20_sqrt_rn_f32_slowpath:
[----:B------:R-:W-:-:S13]  /*09b0*/  LOP3.LUT P0, RZ, R13, 0x7fffffff, RZ, 0xc0, !PT ;  /* 0x7fffffff0dff7812 */ /* 0x000fda000780c0ff */
[----:B------:R-:W-:Y:S01]  /*09c0*/  @!P0 MOV R12, R13 ;  /* 0x0000000d000c8202 */ /* 0x000fe20000000f00 */
[----:B------:R-:W-:Y:S06]  /*09d0*/  @!P0 BRA `(.L_x_41) ;  /* 0x0000000000448947 */ /* 0x000fec0003800000 */
[----:B------:R-:W-:Y:S01]  /*09e0*/  FSETP.GEU.FTZ.AND P0, PT, R13, RZ, PT ;  /* 0x000000ff0d00720b */ /* 0x000fe20003f1e000 */
[----:B------:R-:W-:-:S12]  /*09f0*/  IMAD.MOV.U32 R0, RZ, RZ, R13 ;  /* 0x000000ffff007224 */ /* 0x000fd800078e000d */
[----:B------:R-:W-:Y:S01]  /*0a00*/  @!P0 IMAD.MOV.U32 R12, RZ, RZ, 0x7fffffff ;  /* 0x7fffffffff0c8424 */ /* 0x000fe200078e00ff */
[----:B------:R-:W-:Y:S06]  /*0a10*/  @!P0 BRA `(.L_x_41) ;  /* 0x0000000000348947 */ /* 0x000fec0003800000 */
[----:B------:R-:W-:-:S13]  /*0a20*/  FSETP.GTU.FTZ.AND P0, PT, |R0|, +INF , PT ;  /* 0x7f8000000000780b */ /* 0x000fda0003f1c200 */
[----:B------:R-:W-:Y:S01]  /*0a30*/  @P0 FADD.FTZ R12, R0, 1 ;  /* 0x3f800000000c0421 */ /* 0x000fe20000010000 */
[----:B------:R-:W-:Y:S06]  /*0a40*/  @P0 BRA `(.L_x_41) ;  /* 0x0000000000280947 */ /* 0x000fec0003800000 */
[----:B------:R-:W-:-:S13]  /*0a50*/  FSETP.NEU.FTZ.AND P0, PT, |R0|, +INF , PT ;  /* 0x7f8000000000780b */ /* 0x000fda0003f1d200 */
[----:B------:R-:W-:-:S04]  /*0a60*/  @P0 FFMA R13, R0, 1.84467440737095516160e+19, RZ ;  /* 0x5f800000000d0823 */ /* 0x000fc800000000ff */
[----:B------:R-:W0:Y:S02]  /*0a70*/  @P0 MUFU.RSQ R12, R13 ;  /* 0x0000000d000c0308 */ /* 0x000e240000001400 */
[----:B0-----:R-:W-:Y:S01]  /*0a80*/  @P0 FMUL.FTZ R14, R13, R12 ;  /* 0x0000000c0d0e0220 */ /* 0x001fe20000410000 */
[----:B------:R-:W-:Y:S01]  /*0a90*/  @P0 FMUL.FTZ R16, R12, 0.5 ;  /* 0x3f0000000c100820 */ /* 0x000fe20000410000 */
[----:B------:R-:W-:Y:S02]  /*0aa0*/  @!P0 IMAD.MOV.U32 R12, RZ, RZ, R0 ;  /* 0x000000ffff0c8224 */ /* 0x000fe400078e0000 */
[----:B------:R-:W-:-:S04]  /*0ab0*/  @P0 FADD.FTZ R15, -R14, -RZ ;  /* 0x800000ff0e0f0221 */ /* 0x000fc80000010100 */
[----:B------:R-:W-:-:S04]  /*0ac0*/  @P0 FFMA R15, R14, R15, R13 ;  /* 0x0000000f0e0f0223 */ /* 0x000fc8000000000d */
[----:B------:R-:W-:-:S04]  /*0ad0*/  @P0 FFMA R15, R15, R16, R14 ;  /* 0x000000100f0f0223 */ /* 0x000fc8000000000e */
[----:B------:R-:W-:-:S07]  /*0ae0*/  @P0 FMUL.FTZ R12, R15, 2.3283064365386962891e-10 ;  /* 0x2f8000000f0c0820 */ /* 0x000fce0000410000 */
.L_x_41:
[----:B------:R-:W-:Y:S01]  /*0af0*/  MOV R0, R12 ;  /* 0x0000000c00007202 */ /* 0x000fe20000000f00 */
[----:B------:R-:W-:Y:S02]  /*0b00*/  IMAD.MOV.U32 R12, RZ, RZ, R17 ;  /* 0x000000ffff0c7224 */ /* 0x000fe400078e0011 */
[----:B------:R-:W-:-:S04]  /*0b10*/  IMAD.MOV.U32 R13, RZ, RZ, 0x0 ;  /* 0x00000000ff0d7424 */ /* 0x000fc800078e00ff */
[----:B------:R-:W-:Y:S05]  /*0b20*/  RET.REL.NODEC R12 `(_Z12GPU_contagioP5AgentP17curandStateXORWOW) ;  /* 0xfffffff40c347950 */ /* 0x000fea0003c3ffff */
        .type           $_Z12GPU_contagioP5AgentP17curandStateXORWOW$__internal_accurate_pow,@function
        .size           $_Z12GPU_contagioP5AgentP17curandStateXORWOW$__internal_accurate_pow,(.L_x_54 - $_Z12GPU_contagioP5AgentP17curandStateXORWOW$__internal_accurate_pow)
$_Z12GPU_contagioP5AgentP17curandStateXORWOW$__internal_accurate_pow:
[----:B------:R-:W-:Y:S01]  /*0b30*/  ISETP.GT.U32.AND P0, PT, R37, 0xfffff, PT ;  /* 0x000fffff2500780c */ /* 0x000fe20003f04070 */
[----:B------:R-:W-:Y:S01]  /*0b40*/  IMAD.MOV.U32 R18, RZ, RZ, R37 ;  /* 0x000000ffff127224 */ /* 0x000fe200078e0025 */
[----:B------:R-:W-:Y:S01]  /*0b50*/  UMOV UR4, 0x7d2cafe2 ;  /* 0x7d2cafe200047882 */ /* 0x000fe20000000000 */
[----:B------:R-:W-:Y:S01]  /*0b60*/  IMAD.MOV.U32 R20, RZ, RZ, R36 ;  /* 0x000000ffff147224 */ /* 0x000fe200078e0024 */
[----:B------:R-:W-:Y:S01]  /*0b70*/  UMOV UR5, 0x3eb0f5ff ;  /* 0x3eb0f5ff00057882 */ /* 0x000fe20000000000 */
[----:B------:R-:W-:Y:S01]  /*0b80*/  IMAD.MOV.U32 R22, RZ, RZ, 0x41ad3b5a ;  /* 0x41ad3b5aff167424 */ /* 0x000fe200078e00ff */
[----:B------:R-:W-:Y:S01]  /*0b90*/  UMOV UR10, 0x3b39803f ;  /* 0x3b39803f000a7882 */ /* 0x000fe20000000000 */
[----:B------:R-:W-:Y:S01]  /*0ba0*/  IMAD.MOV.U32 R23, RZ, RZ, 0x3ed0f5d2 ;  /* 0x3ed0f5d2ff177424 */ /* 0x000fe200078e00ff */
[----:B------:R-:W-:-:S05]  /*0bb0*/  UMOV UR11, 0x3c7abc9e ;  /* 0x3c7abc9e000b7882 */ /* 0x000fca0000000000 */
[----:B------:R-:W-:Y:S01]  /*0bc0*/  @!P0 DMUL R16, R36, 1.80143985094819840000e+16 ;  /* 0x4350000024108828 */ /* 0x000fe20000000000 */
[----:B------:R-:W-:-:S09]  /*0bd0*/  SHF.R.U32.HI R37, RZ, 0x14, R37 ;  /* 0x00000014ff257819 */ /* 0x000fd20000011625 */
[----:B------:R-:W-:Y:S01]  /*0be0*/  @!P0 MOV R18, R17 ;  /* 0x0000001100128202 */ /* 0x000fe20000000f00 */
[----:B------:R-:W-:Y:S01]  /*0bf0*/  @!P0 IMAD.MOV.U32 R20, RZ, RZ, R16 ;  /* 0x000000ffff148224 */ /* 0x000fe200078e0010 */
[----:B------:R-:W-:Y:S02]  /*0c00*/  @!P0 LEA.HI R37, R17, 0xffffffca, RZ, 0xc ;  /* 0xffffffca11258811 */ /* 0x000fe400078f60ff */
[----:B------:R-:W-:-:S04]  /*0c10*/  LOP3.LUT R18, R18, 0x800fffff, RZ, 0xc0, !PT ;  /* 0x800fffff12127812 */ /* 0x000fc800078ec0ff */
[----:B------:R-:W-:Y:S01]  /*0c20*/  LOP3.LUT R21, R18, 0x3ff00000, RZ, 0xfc, !PT ;  /* 0x3ff0000012157812 */ /* 0x000fe200078efcff */
[----:B------:R-:W-:-:S03]  /*0c30*/  IMAD.MOV.U32 R18, RZ, RZ, RZ ;  /* 0x000000ffff127224 */ /* 0x000fc600078e00ff */
[----:B------:R-:W-:-:S13]  /*0c40*/  ISETP.GE.U32.AND P1, PT, R21, 0x3ff6a09f, PT ;  /* 0x3ff6a09f1500780c */ /* 0x000fda0003f26070 */
[----:B------:R-:W-:-:S05]  /*0c50*/  @P1 VIADD R19, R21, 0xfff00000 ;  /* 0xfff0000015131836 */ /* 0x000fca0000000000 */
[----:B------:R-:W-:-:S06]  /*0c60*/  @P1 MOV R21, R19 ;  /* 0x0000001300151202 */ /* 0x000fcc0000000f00 */
[C---:B------:R-:W-:Y:S02]  /*0c70*/  DADD R26, R20.reuse, 1 ;  /* 0x3ff00000141a7429 */ /* 0x040fe40000000000 */
[----:B------:R-:W-:-:S04]  /*0c80*/  DADD R20, R20, -1 ;  /* 0xbff0000014147429 */ /* 0x000fc80000000000 */
[----:B------:R-:W0:Y:S02]  /*0c90*/  MUFU.RCP64H R19, R27 ;  /* 0x0000001b00137308 */ /* 0x000e240000001800 */
[----:B0-----:R-:W-:-:S08]  /*0ca0*/  DFMA R24, -R26, R18, 1 ;  /* 0x3ff000001a18742b */ /* 0x001fd00000000112 */
[----:B------:R-:W-:-:S08]  /*0cb0*/  DFMA R24, R24, R24, R24 ;  /* 0x000000181818722b */ /* 0x000fd00000000018 */
[----:B------:R-:W-:-:S08]  /*0cc0*/  DFMA R24, R18, R24, R18 ;  /* 0x000000181218722b */ /* 0x000fd00000000012 */
[----:B------:R-:W-:-:S08]  /*0cd0*/  DMUL R18, R20, R24 ;  /* 0x0000001814127228 */ /* 0x000fd00000000000 */
[----:B------:R-:W-:-:S08]  /*0ce0*/  DFMA R18, R20, R24, R18 ;  /* 0x000000181412722b */ /* 0x000fd00000000012 */
[----:B------:R-:W-:-:S08]  /*0cf0*/  DMUL R30, R18, R18 ;  /* 0x00000012121e7228 */ /* 0x000fd00000000000 */
[----:B------:R-:W-:Y:S01]  /*0d00*/  DFMA R22, R30, UR4, R22 ;  /* 0x000000041e167c2b */ /* 0x000fe20008000016 */
[----:B------:R-:W-:Y:S01]  /*0d10*/  UMOV UR4, 0x75488a3f ;  /* 0x75488a3f00047882 */ /* 0x000fe20000000000 */
[----:B------:R-:W-:-:S06]  /*0d20*/  UMOV UR5, 0x3ef3b20a ;  /* 0x3ef3b20a00057882 */ /* 0x000fcc0000000000 */
[----:B------:R-:W-:Y:S01]  /*0d30*/  DFMA R28, R30, R22, UR4 ;  /* 0x000000041e1c7e2b */ /* 0x000fe20008000016 */
[----:B------:R-:W-:Y:S01]  /*0d40*/  UMOV UR4, 0xe4faecd5 ;  /* 0xe4faecd500047882 */ /* 0x000fe20000000000 */
[----:B------:R-:W-:Y:S01]  /*0d50*/  UMOV UR5, 0x3f1745cd ;  /* 0x3f1745cd00057882 */ /* 0x000fe20000000000 */
[----:B------:R-:W-:-:S05]  /*0d60*/  DADD R22, R20, -R18 ;  /* 0x0000000014167229 */ /* 0x000fca0000000812 */
[----:B------:R-:W-:Y:S01]  /*0d70*/  DFMA R28, R30, R28, UR4 ;  /* 0x000000041e1c7e2b */ /* 0x000fe2000800001c */
[----:B------:R-:W-:Y:S01]  /*0d80*/  UMOV UR4, 0x258a578b ;  /* 0x258a578b00047882 */ /* 0x000fe20000000000 */
[----:B------:R-:W-:Y:S01]  /*0d90*/  UMOV UR5, 0x3f3c71c7 ;  /* 0x3f3c71c700057882 */ /* 0x000fe20000000000 */
[----:B------:R-:W-:-:S05]  /*0da0*/  DADD R22, R22, R22 ;  /* 0x0000000016167229 */ /* 0x000fca0000000016 */
[----:B------:R-:W-:Y:S01]  /*0db0*/  DFMA R28, R30, R28, UR4 ;  /* 0x000000041e1c7e2b */ /* 0x000fe2000800001c */
[----:B------:R-:W-:Y:S01]  /*0dc0*/  UMOV UR4, 0x9242b910 ;  /* 0x9242b91000047882 */ /* 0x000fe20000000000 */
[----:B------:R-:W-:Y:S01]  /*0dd0*/  UMOV UR5, 0x3f624924 ;  /* 0x3f62492400057882 */ /* 0x000fe20000000000 */
[----:B------:R-:W-:-:S05]  /*0de0*/  DFMA R22, R20, -R18, R22 ;  /* 0x800000121416722b */ /* 0x000fca0000000016 */
[----:B------:R-:W-:Y:S01]  /*0df0*/  DFMA R28, R30, R28, UR4 ;  /* 0x000000041e1c7e2b */ /* 0x000fe2000800001c */
[----:B------:R-:W-:Y:S01]  /*0e00*/  UMOV UR4, 0x99999dfb ;  /* 0x99999dfb00047882 */ /* 0x000fe20000000000 */
[----:B------:R-:W-:Y:S01]  /*0e10*/  UMOV UR5, 0x3f899999 ;  /* 0x3f89999900057882 */ /* 0x000fe20000000000 */
[----:B------:R-:W-:Y:S02]  /*0e20*/  DMUL R22, R24, R22 ;  /* 0x0000001618167228 */ /* 0x000fe40000000000 */
[----:B------:R-:W-:-:S03]  /*0e30*/  DMUL R24, R18, R18 ;  /* 0x0000001212187228 */ /* 0x000fc60000000000 */
[----:B------:R-:W-:Y:S01]  /*0e40*/  DFMA R28, R30, R28, UR4 ;  /* 0x000000041e1c7e2b */ /* 0x000fe2000800001c */
[----:B------:R-:W-:Y:S01]  /*0e50*/  UMOV UR4, 0x55555555 ;  /* 0x5555555500047882 */ /* 0x000fe20000000000 */
[----:B------:R-:W-:-:S03]  /*0e60*/  UMOV UR5, 0x3fb55555 ;  /* 0x3fb5555500057882 */ /* 0x000fc60000000000 */
[----:B------:R-:W-:-:S03]  /*0e70*/  DMUL R16, R18, R24 ;  /* 0x0000001812107228 */ /* 0x000fc60000000000 */
[----:B------:R-:W-:-:S08]  /*0e80*/  DFMA R20, R30, R28, UR4 ;  /* 0x000000041e147e2b */ /* 0x000fd0000800001c */
[----:B------:R-:W-:Y:S01]  /*0e90*/  DADD R26, -R20, UR4 ;  /* 0x00000004141a7e29 */ /* 0x000fe20008000100 */
[----:B------:R-:W-:Y:S01]  /*0ea0*/  UMOV UR4, 0xb9e7b0 ;  /* 0x00b9e7b000047882 */ /* 0x000fe20000000000 */
[----:B------:R-:W-:-:S06]  /*0eb0*/  UMOV UR5, 0x3c46a4cb ;  /* 0x3c46a4cb00057882 */ /* 0x000fcc0000000000 */
[----:B------:R-:W-:Y:S02]  /*0ec0*/  DFMA R26, R30, R28, R26 ;  /* 0x0000001c1e1a722b */ /* 0x000fe4000000001a */
[----:B------:R-:W-:Y:S01]  /*0ed0*/  DFMA R28, R18, R18, -R24 ;  /* 0x00000012121c722b */ /* 0x000fe20000000818 */
[----:B------:R-:W-:Y:S01]  /*0ee0*/  IADD3 R31, PT, PT, R23, 0x100000, RZ ;  /* 0x00100000171f7810 */ /* 0x000fe20007ffe0ff */
[----:B------:R-:W-:-:S06]  /*0ef0*/  IMAD.MOV.U32 R30, RZ, RZ, R22 ;  /* 0x000000ffff1e7224 */ /* 0x000fcc00078e0016 */
[----:B------:R-:W-:Y:S02]  /*0f00*/  DFMA R28, R18, R30, R28 ;  /* 0x0000001e121c722b */ /* 0x000fe4000000001c */
[----:B------:R-:W-:Y:S01]  /*0f10*/  DADD R30, R26, -UR4 ;  /* 0x800000041a1e7e29 */ /* 0x000fe20008000000 */
[----:B------:R-:W-:Y:S01]  /*0f20*/  UMOV UR4, 0x80000000 ;  /* 0x8000000000047882 */ /* 0x000fe20000000000 */
[----:B------:R-:W-:Y:S01]  /*0f30*/  DFMA R26, R18, R24, -R16 ;  /* 0x00000018121a722b */ /* 0x000fe20000000810 */
[----:B------:R-:W-:-:S07]  /*0f40*/  UMOV UR5, 0x43300000 ;  /* 0x4330000000057882 */ /* 0x000fce0000000000 */
[----:B------:R-:W-:Y:S02]  /*0f50*/  DFMA R26, R22, R24, R26 ;  /* 0x00000018161a722b */ /* 0x000fe4000000001a */
[----:B------:R-:W-:-:S06]  /*0f60*/  DADD R24, R20, R30 ;  /* 0x0000000014187229 */ /* 0x000fcc000000001e */
[----:B------:R-:W-:Y:S02]  /*0f70*/  DFMA R26, R18, R28, R26 ;  /* 0x0000001c121a722b */ /* 0x000fe4000000001a */
[----:B------:R-:W-:Y:S02]  /*0f80*/  DADD R28, R20, -R24 ;  /* 0x00000000141c7229 */ /* 0x000fe40000000818 */
[----:B------:R-:W-:-:S06]  /*0f90*/  DMUL R20, R24, R16 ;  /* 0x0000001018147228 */ /* 0x000fcc0000000000 */
[----:B------:R-:W-:Y:S02]  /*0fa0*/  DADD R30, R30, R28 ;  /* 0x000000001e1e7229 */ /* 0x000fe4000000001c */
[----:B------:R-:W-:-:S08]  /*0fb0*/  DFMA R28, R24, R16, -R20 ;  /* 0x00000010181c722b */ /* 0x000fd00000000814 */
[----:B------:R-:W-:-:S08]  /*0fc0*/  DFMA R26, R24, R26, R28 ;  /* 0x0000001a181a722b */ /* 0x000fd0000000001c */
[----:B------:R-:W-:-:S08]  /*0fd0*/  DFMA R30, R30, R16, R26 ;  /* 0x000000101e1e722b */ /* 0x000fd0000000001a */
[----:B------:R-:W-:-:S08]  /*0fe0*/  DADD R24, R20, R30 ;  /* 0x0000000014187229 */ /* 0x000fd0000000001e */
[--C-:B------:R-:W-:Y:S02]  /*0ff0*/  DADD R16, R18, R24.reuse ;  /* 0x0000000012107229 */ /* 0x100fe40000000018 */
[----:B------:R-:W-:-:S06]  /*1000*/  DADD R20, R20, -R24 ;  /* 0x0000000014147229 */ /* 0x000fcc0000000818 */
[----:B------:R-:W-:Y:S02]  /*1010*/  DADD R18, R18, -R16 ;  /* 0x0000000012127229 */ /* 0x000fe40000000810 */
[----:B------:R-:W-:-:S06]  /*1020*/  DADD R20, R30, R20 ;  /* 0x000000001e147229 */ /* 0x000fcc0000000014 */
[----:B------:R-:W-:-:S08]  /*1030*/  DADD R18, R24, R18 ;  /* 0x0000000018127229 */ /* 0x000fd00000000012 */
[----:B------:R-:W-:Y:S01]  /*1040*/  DADD R18, R20, R18 ;  /* 0x0000000014127229 */ /* 0x000fe20000000012 */
[C---:B------:R-:W-:Y:S02]  /*1050*/  VIADD R20, R37.reuse, 0xfffffc01 ;  /* 0xfffffc0125147836 */ /* 0x040fe40000000000 */
[----:B------:R-:W-:Y:S02]  /*1060*/  HFMA2 R21, -RZ, RZ, 3.59375, 0 ;  /* 0x43300000ff157431 */ /* 0x000fe400000001ff */
[----:B------:R-:W-:-:S03]  /*1070*/  @P1 VIADD R20, R37, 0xfffffc02 ;  /* 0xfffffc0225141836 */ /* 0x000fc60000000000 */
[----:B------:R-:W-:Y:S02]  /*1080*/  DADD R24, R22, R18 ;  /* 0x0000000016187229 */ /* 0x000fe40000000012 */
[----:B------:R-:W-:-:S06]  /*1090*/  LOP3.LUT R20, R20, 0x80000000, RZ, 0x3c, !PT ;  /* 0x8000000014147812 */ /* 0x000fcc00078e3cff */
[----:B------:R-:W-:Y:S01]  /*10a0*/  DADD R20, R20, -UR4 ;  /* 0x8000000414147e29 */ /* 0x000fe20008000000 */
[----:B------:R-:W-:Y:S01]  /*10b0*/  UMOV UR4, 0xfefa39ef ;  /* 0xfefa39ef00047882 */ /* 0x000fe20000000000 */
[----:B------:R-:W-:Y:S01]  /*10c0*/  DADD R22, R16, R24 ;  /* 0x0000000010167229 */ /* 0x000fe20000000018 */
[----:B------:R-:W-:-:S07]  /*10d0*/  UMOV UR5, 0x3fe62e42 ;  /* 0x3fe62e4200057882 */ /* 0x000fce0000000000 */
[--C-:B------:R-:W-:Y:S02]  /*10e0*/  DFMA R18, R20, UR4, R22.reuse ;  /* 0x0000000414127c2b */ /* 0x100fe40008000016 */
[----:B------:R-:W-:-:S06]  /*10f0*/  DADD R26, R16, -R22 ;  /* 0x00000000101a7229 */ /* 0x000fcc0000000816 */
[----:B------:R-:W-:Y:S02]  /*1100*/  DFMA R16, R20, -UR4, R18 ;  /* 0x8000000414107c2b */ /* 0x000fe40008000012 */
[----:B------:R-:W-:-:S06]  /*1110*/  DADD R26, R24, R26 ;  /* 0x00000000181a7229 */ /* 0x000fcc000000001a */
[----:B------:R-:W-:-:S08]  /*1120*/  DADD R16, -R22, R16 ;  /* 0x0000000016107229 */ /* 0x000fd00000000110 */
[----:B------:R-:W-:-:S08]  /*1130*/  DADD R16, R26, -R16 ;  /* 0x000000001a107229 */ /* 0x000fd00000000810 */
[----:B------:R-:W-:-:S08]  /*1140*/  DFMA R20, R20, UR10, R16 ;  /* 0x0000000a14147c2b */ /* 0x000fd00008000010 */
[----:B------:R-:W-:-:S08]  /*1150*/  DADD R16, R18, R20 ;  /* 0x0000000012107229 */ /* 0x000fd00000000014 */
[----:B------:R-:W-:Y:S02]  /*1160*/  DADD R18, R18, -R16 ;  /* 0x0000000012127229 */ /* 0x000fe40000000810 */
[----:B------:R-:W-:-:S06]  /*1170*/  DMUL R26, R16, 2 ;  /* 0x40000000101a7828 */ /* 0x000fcc0000000000 */
[----:B------:R-:W-:Y:S02]  /*1180*/  DADD R18, R20, R18 ;  /* 0x0000000014127229 */ /* 0x000fe40000000012 */
[----:B------:R-:W-:Y:S01]  /*1190*/  DFMA R24, R16, 2, -R26 ;  /* 0x400000001018782b */ /* 0x000fe2000000081a */
[----:B------:R-:W-:Y:S02]  /*11a0*/  IMAD.MOV.U32 R16, RZ, RZ, 0x652b82fe ;  /* 0x652b82feff107424 */ /* 0x000fe400078e00ff */
[----:B------:R-:W-:-:S05]  /*11b0*/  IMAD.MOV.U32 R17, RZ, RZ, 0x3ff71547 ;  /* 0x3ff71547ff117424 */ /* 0x000fca00078e00ff */
[----:B------:R-:W-:-:S08]  /*11c0*/  DFMA R24, R18, 2, R24 ;  /* 0x400000001218782b */ /* 0x000fd00000000018 */
[----:B------:R-:W-:-:S08]  /*11d0*/  DADD R18, R26, R24 ;  /* 0x000000001a127229 */ /* 0x000fd00000000018 */
[----:B------:R-:W-:Y:S02]  /*11e0*/  DFMA R16, R18, R16, 6.75539944105574400000e+15 ;  /* 0x433800001210742b */ /* 0x000fe40000000010 */
[----:B------:R-:W-:Y:S01]  /*11f0*/  FSETP.GEU.AND P0, PT, |R19|, 4.1917929649353027344, PT ;  /* 0x4086232b1300780b */ /* 0x000fe20003f0e200 */
[----:B------:R-:W-:-:S05]  /*1200*/  DADD R26, R26, -R18 ;  /* 0x000000001a1a7229 */ /* 0x000fca0000000812 */
[----:B------:R-:W-:-:S03]  /*1210*/  DADD R20, R16, -6.75539944105574400000e+15 ;  /* 0xc338000010147429 */ /* 0x000fc60000000000 */
[----:B------:R-:W-:-:S05]  /*1220*/  DADD R24, R24, R26 ;  /* 0x0000000018187229 */ /* 0x000fca000000001a */
[----:B------:R-:W-:Y:S01]  /*1230*/  DFMA R22, R20, -UR4, R18 ;  /* 0x8000000414167c2b */ /* 0x000fe20008000012 */
[----:B------:R-:W-:Y:S01]  /*1240*/  UMOV UR4, 0x3b39803f ;  /* 0x3b39803f00047882 */ /* 0x000fe20000000000 */
[----:B------:R-:W-:-:S06]  /*1250*/  UMOV UR5, 0x3c7abc9e ;  /* 0x3c7abc9e00057882 */ /* 0x000fcc0000000000 */
[----:B------:R-:W-:Y:S01]  /*1260*/  DFMA R22, R20, -UR4, R22 ;  /* 0x8000000414167c2b */ /* 0x000fe20008000016 */
[----:B------:R-:W-:Y:S01]  /*1270*/  UMOV UR4, 0x69ce2bdf ;  /* 0x69ce2bdf00047882 */ /* 0x000fe20000000000 */
[----:B------:R-:W-:Y:S01]  /*1280*/  IMAD.MOV.U32 R20, RZ, RZ, -0x35dec16 ;  /* 0xfca213eaff147424 */ /* 0x000fe200078e00ff */
[----:B------:R-:W-:Y:S01]  /*1290*/  MOV R21, 0x3e928af3 ;  /* 0x3e928af300157802 */ /* 0x000fe20000000f00 */
[----:B------:R-:W-:-:S05]  /*12a0*/  UMOV UR5, 0x3e5ade15 ;  /* 0x3e5ade1500057882 */ /* 0x000fca0000000000 */
[----:B------:R-:W-:Y:S01]  /*12b0*/  DFMA R20, R22, UR4, R20 ;  /* 0x0000000416147c2b */ /* 0x000fe20008000014 */
[----:B------:R-:W-:Y:S01]  /*12c0*/  UMOV UR4, 0x62401315 ;  /* 0x6240131500047882 */ /* 0x000fe20000000000 */
[----:B------:R-:W-:-:S06]  /*12d0*/  UMOV UR5, 0x3ec71dee ;  /* 0x3ec71dee00057882 */ /* 0x000fcc0000000000 */
[----:B------:R-:W-:Y:S01]  /*12e0*/  DFMA R20, R22, R20, UR4 ;  /* 0x0000000416147e2b */ /* 0x000fe20008000014 */
        /* <DEDUP_REMOVED lines=20> */
[----:B------:R-:W-:-:S08]  /*1430*/  DFMA R20, R22, R20, UR4 ;  /* 0x0000000416147e2b */ /* 0x000fd00008000014 */
[----:B------:R-:W-:-:S08]  /*1440*/  DFMA R20, R22, R20, 1 ;  /* 0x3ff000001614742b */ /* 0x000fd00000000014 */
[----:B------:R-:W-:-:S10]  /*1450*/  DFMA R20, R22, R20, 1 ;  /* 0x3ff000001614742b */ /* 0x000fd40000000014 */
[----:B------:R-:W-:Y:S02]  /*1460*/  IMAD R23, R16, 0x100000, R21 ;  /* 0x0010000010177824 */ /* 0x000fe400078e0215 */
[----:B------:R-:W-:Y:S01]  /*1470*/  IMAD.MOV.U32 R22, RZ, RZ, R20 ;  /* 0x000000ffff167224 */ /* 0x000fe200078e0014 */
[----:B------:R-:W-:Y:S06]  /*1480*/  @!P0 BRA `(.L_x_42) ;  /* 0x0000000000308947 */ /* 0x000fec0003800000 */
[----:B------:R-:W-:Y:S01]  /*1490*/  FSETP.GEU.AND P1, PT, |R19|, 4.2275390625, PT ;  /* 0x408748001300780b */ /* 0x000fe20003f2e200 */
[C---:B------:R-:W-:Y:S02]  /*14a0*/  DADD R22, R18.reuse, +INF ;  /* 0x7ff0000012167429 */ /* 0x040fe40000000000 */
[----:B------:R-:W-:-:S08]  /*14b0*/  DSETP.GEU.AND P0, PT, R18, RZ, PT ;  /* 0x000000ff1200722a */ /* 0x000fd00003f0e000 */
[----:B------:R-:W-:Y:S02]  /*14c0*/  FSEL R22, R22, RZ, P0 ;  /* 0x000000ff16167208 */ /* 0x000fe40000000000 */
[----:B------:R-:W-:Y:S02]  /*14d0*/  @!P1 LEA.HI R17, R16, R16, RZ, 0x1 ;  /* 0x0000001010119211 */ /* 0x000fe400078f08ff */
[----:B------:R-:W-:Y:S02]  /*14e0*/  FSEL R23, R23, RZ, P0 ;  /* 0x000000ff17177208 */ /* 0x000fe40000000000 */
[----:B------:R-:W-:-:S04]  /*14f0*/  @!P1 SHF.R.S32.HI R17, RZ, 0x1, R17 ;  /* 0x00000001ff119819 */ /* 0x000fc80000011411 */
[----:B------:R-:W-:Y:S01]  /*1500*/  @!P1 IADD3 R16, PT, PT, R16, -R17, RZ ;  /* 0x8000001110109210 */ /* 0x000fe20007ffe0ff */
[----:B------:R-:W-:-:S03]  /*1510*/  @!P1 IMAD R21, R17, 0x100000, R21 ;  /* 0x0010000011159824 */ /* 0x000fc600078e0215 */
[----:B------:R-:W-:Y:S01]  /*1520*/  @!P1 LEA R17, R16, 0x3ff00000, 0x14 ;  /* 0x3ff0000010119811 */ /* 0x000fe200078ea0ff */
[----:B------:R-:W-:-:S06]  /*1530*/  @!P1 IMAD.MOV.U32 R16, RZ, RZ, RZ ;  /* 0x000000ffff109224 */ /* 0x000fcc00078e00ff */
[----:B------:R-:W-:-:S11]  /*1540*/  @!P1 DMUL R22, R20, R16 ;  /* 0x0000001014169228 */ /* 0x000fd60000000000 */
.L_x_42:
[----:B------:R-:W-:Y:S01]  /*1550*/  DFMA R24, R24, R22, R22 ;  /* 0x000000161818722b */ /* 0x000fe20000000016 */
[----:B------:R-:W-:Y:S01]  /*1560*/  MOV R16, R0 ;  /* 0x0000000000107202 */ /* 0x000fe20000000f00 */
[----:B------:R-:W-:Y:S01]  /*1570*/  DSETP.NEU.AND P0, PT, |R22|, +INF , PT ;  /* 0x7ff000001600742a */ /* 0x000fe20003f0d200 */
[----:B------:R-:W-:-:S07]  /*1580*/  IMAD.MOV.U32 R17, RZ, RZ, 0x0 ;  /* 0x00000000ff117424 */ /* 0x000fce00078e00ff */
[----:B------:R-:W-:Y:S02]  /*1590*/  FSEL R18, R22, R24, !P0 ;  /* 0x0000001816127208 */ /* 0x000fe40004000000 */
[----:B------:R-:W-:Y:S01]  /*15a0*/  FSEL R22, R23, R25, !P0 ;  /* 0x0000001917167208 */ /* 0x000fe20004000000 */
[----:B------:R-:W-:Y:S06]  /*15b0*/  RET.REL.NODEC R16 `(_Z12GPU_contagioP5AgentP17curandStateXORWOW) ;  /* 0xffffffe810907950 */ /* 0x000fec0003c3ffff */
.L_x_43:
        /* <DEDUP_REMOVED lines=12> */
.L_x_54:


//--------------------- .text._Z12setup_kernelP17curandStateXORWOWm --------------------------
	.section	.text._Z12setup_kernelP17curandStateXORWOWm,"ax",@progbits
	.align	128
        .global         _Z12setup_kernelP17curandStateXORWOWm
        .type           _Z12setup_kernelP17curandStateXORWOWm,@function
        .size           _Z12setup_kernelP17curandStateXORWOWm,(.L_x_61 - _Z12setup_kernelP17curandStateXORWOWm)
        .other          _Z12setup_kernelP17curandStateXORWOWm,@"STO_CUDA_ENTRY STV_DEFAULT"
_Z12setup_kernelP17curandStateXORWOWm:
.text._Z12setup_kernelP17curandStateXORWOWm:
[----:B------:R-:W-:Y:S01]  /*0000*/  LDC R1, c[0x0][0x37c] ;  /* 0x0000df00ff017b82 */ /* 0x000fe20000000800 */
[----:B------:R-:W0:Y:S07]  /*0010*/  S2R R5, SR_TID.Y ;  /* 0x0000000000057919 */ /* 0x000e2e0000002200 */
[----:B------:R-:W-:Y:S01]  /*0020*/  S2UR UR4, SR_CTAID.X ;  /* 0x00000000000479c3 */ /* 0x000fe20000002500 */
[----:B------:R-:W1:Y:S01]  /*0030*/  LDCU UR6, c[0x0][0x370] ;  /* 0x00006e00ff0677ac */ /* 0x000e620008000800 */
[----:B------:R-:W-:Y:S01]  /*0040*/  BSSY.RECONVERGENT B0, `(.L_x_44) ;  /* 0x00000eb000007945 */ /* 0x000fe20003800200 */
[----:B------:R-:W2:Y:S01]  /*0050*/  S2R R13, SR_TID.X ;  /* 0x00000000000d7919 */ /* 0x000ea20000002100 */
[----:B------:R-:W2:Y:S04]  /*0060*/  LDCU UR8, c[0x0][0x360] ;  /* 0x00006c00ff0877ac */ /* 0x000ea80008000800 */
[----:B------:R-:W1:Y:S08]  /*0070*/  S2UR UR5, SR_CTAID.Y ;  /* 0x00000000000579c3 */ /* 0x000e700000002600 */
[----:B------:R-:W3:Y:S08]  /*0080*/  LDC.64 R2, c[0x0][0x388] ;  /* 0x0000e200ff027b82 */ /* 0x000ef00000000a00 */
[----:B------:R-:W0:Y:S08]  /*0090*/  LDC R0, c[0x0][0x364] ;  /* 0x0000d900ff007b82 */ /* 0x000e300000000800 */
[----:B------:R-:W4:Y:S01]  /*00a0*/  LDC.64 R6, c[0x0][0x380] ;  /* 0x0000e000ff067b82 */ /* 0x000f220000000a00 */
[----:B-1----:R-:W-:Y:S01]  /*00b0*/  UIMAD UR4, UR5, UR6, UR4 ;  /* 0x00000006050472a4 */ /* 0x002fe2000f8e0204 */
[----:B------:R-:W1:Y:S01]  /*00c0*/  LDCU.64 UR6, c[0x0][0x358] ;  /* 0x00006b00ff0677ac */ /* 0x000e620008000a00 */
[----:B---3--:R-:W-:-:S02]  /*00d0*/  LOP3.LUT R2, R2, 0xaad26b49, RZ, 0x3c, !PT ;  /* 0xaad26b4902027812 */ /* 0x008fc400078e3cff */
[----:B------:R-:W-:-:S03]  /*00e0*/  LOP3.LUT R3, R3, 0xf7dcefdd, RZ, 0x3c, !PT ;  /* 0xf7dcefdd03037812 */ /* 0x000fc600078e3cff */
[----:B------:R-:W-:Y:S02]  /*00f0*/  IMAD R2, R2, 0x4182bed5, RZ ;  /* 0x4182bed502027824 */ /* 0x000fe400078e02ff */
[----:B------:R-:W-:Y:S02]  /*0100*/  IMAD R3, R3, -0x658354e5, RZ ;  /* 0x9a7cab1b03037824 */ /* 0x000fe400078e02ff */
[----:B0-----:R-:W-:Y:S01]  /*0110*/  IMAD R0, R0, UR4, R5 ;  /* 0x0000000400007c24 */ /* 0x001fe2000f8e0205 */
[C---:B------:R-:W-:Y:S01]  /*0120*/  LOP3.LUT R8, R2.reuse, 0x159a55e5, RZ, 0x3c, !PT ;  /* 0x159a55e502087812 */ /* 0x040fe200078e3cff */
[C---:B------:R-:W-:Y:S01]  /*0130*/  VIADD R5, R2.reuse, 0x75bcd15 ;  /* 0x075bcd1502057836 */ /* 0x040fe20000000000 */
[----:B------:R-:W-:Y:S01]  /*0140*/  IADD3 R4, PT, PT, R2, 0x64f0c9, R3 ;  /* 0x0064f0c902047810 */ /* 0x000fe20007ffe003 */
[----:B--2---:R-:W-:Y:S01]  /*0150*/  IMAD R13, R0, UR8, R13 ;  /* 0x00000008000d7c24 */ /* 0x004fe2000f8e020d */
[----:B------:R-:W-:Y:S01]  /*0160*/  LOP3.LUT R10, R3, 0x5491333, RZ, 0x3c, !PT ;  /* 0x05491333030a7812 */ /* 0x000fe200078e3cff */
[----:B------:R-:W-:-:S02]  /*0170*/  VIADD R11, R2, 0x583f19 ;  /* 0x00583f19020b7836 */ /* 0x000fc40000000000 */
[C---:B----4-:R-:W-:Y:S01]  /*0180*/  IMAD.WIDE R6, R13.reuse, 0x30, R6 ;  /* 0x000000300d067825 */ /* 0x050fe200078e0206 */
[----:B------:R-:W-:-:S03]  /*0190*/  ISETP.NE.AND P0, PT, R13, RZ, PT ;  /* 0x000000ff0d00720c */ /* 0x000fc60003f05270 */
[----:B------:R-:W-:Y:S01]  /*01a0*/  VIADD R9, R3, 0x1f123bb5 ;  /* 0x1f123bb503097836 */ /* 0x000fe20000000000 */
[----:B-1----:R0:W-:Y:S04]  /*01b0*/  STG.E.64 desc[UR6][R6.64], R4 ;  /* 0x0000000406007986 */ /* 0x0021e8000c101b06 */
[----:B------:R0:W-:Y:S04]  /*01c0*/  STG.E.64 desc[UR6][R6.64+0x8], R8 ;  /* 0x0000080806007986 */ /* 0x0001e8000c101b06 */
[----:B------:R0:W-:Y:S01]  /*01d0*/  STG.E.64 desc[UR6][R6.64+0x10], R10 ;  /* 0x0000100a06007986 */ /* 0x0001e2000c101b06 */
[----:B------:R-:W-:Y:S05]  /*01e0*/  @!P0 BRA `(.L_x_45) ;  /* 0x0000000c00408947 */ /* 0x000fea0003800000 */
[----:B------:R-:W-:Y:S01]  /*01f0*/  SHF.R.S32.HI R0, RZ, 0x1f, R13 ;  /* 0x0000001fff007819 */ /* 0x000fe2000001140d */
[----:B------:R-:W-:-:S07]  /*0200*/  IMAD.MOV.U32 R12, RZ, RZ, RZ ;  /* 0x000000ffff0c7224 */ /* 0x000fce00078e00ff */
.L_x_51:
[----:B-1----:R-:W-:Y:S01]  /*0210*/  LOP3.LUT R2, R13, 0x3, RZ, 0xc0, !PT ;  /* 0x000000030d027812 */ /* 0x002fe200078ec0ff */
[----:B------:R-:W-:Y:S03]  /*0220*/  BSSY.RECONVERGENT B1, `(.L_x_46) ;  /* 0x00000c6000017945 */ /* 0x000fe60003800200 */
[----:B------:R-:W-:-:S04]  /*0230*/  ISETP.NE.U32.AND P0, PT, R2, RZ, PT ;  /* 0x000000ff0200720c */ /* 0x000fc80003f05070 */
[----:B------:R-:W-:-:S13]  /*0240*/  ISETP.NE.AND.EX P0, PT, RZ, RZ, PT, P0 ;  /* 0x000000ffff00720c */ /* 0x000fda0003f05300 */
[----:B------:R-:W-:Y:S05]  /*0250*/  @!P0 BRA `(.L_x_47) ;  /* 0x0000000c00088947 */ /* 0x000fea0003800000 */
[----:B0-----:R-:W0:Y:S01]  /*0260*/  LDC.64 R8, c[0x4][RZ] ;  /* 0x01000000ff087b82 */ /* 0x001e220000000a00 */
[----:B------:R-:W-:Y:S02]  /*0270*/  IMAD.MOV.U32 R14, RZ, RZ, RZ ;  /* 0x000000ffff0e7224 */ /* 0x000fe400078e00ff */
[----:B0-----:R-:W-:-:S07]  /*0280*/  IMAD.WIDE.U32 R8, R12, 0xc80, R8 ;  /* 0x00000c800c087825 */ /* 0x001fce00078e0008 */
.L_x_50:
[----:B-1----:R-:W-:Y:S01]  /*0290*/  IMAD.MOV.U32 R15, RZ, RZ, RZ ;  /* 0x000000ffff0f7224 */ /* 0x002fe200078e00ff */
[----:B------:R-:W-:Y:S01]  /*02a0*/  CS2R R2, SRZ ;  /* 0x0000000000027805 */ /* 0x000fe2000001ff00 */
[----:B------:R-:W-:Y:S01]  /*02b0*/  IMAD.MOV.U32 R17, RZ, RZ, RZ ;  /* 0x000000ffff117224 */ /* 0x000fe200078e00ff */
[----:B------:R-:W-:-:S07]  /*02c0*/  CS2R R4, SRZ ;  /* 0x0000000000047805 */ /* 0x000fce000001ff00 */
.L_x_49:
[----:B------:R-:W-:-:S05]  /*02d0*/  IMAD.WIDE.U32 R10, R17, 0x4, R6 ;  /* 0x00000004110a7825 */ /* 0x000fca00078e0006 */
[----:B------:R0:W5:Y:S01]  /*02e0*/  LDG.E R16, desc[UR6][R10.64+0x4] ;  /* 0x000004060a107981 */ /* 0x000162000c1e1900 */
[----:B------:R-:W-:-:S07]  /*02f0*/  IMAD.MOV.U32 R19, RZ, RZ, RZ ;  /* 0x000000ffff137224 */ /* 0x000fce00078e00ff */
.L_x_48:
[----:B-----5:R-:W-:Y:S01]  /*0300*/  SHF.R.U32.HI R24, RZ, R19, R16 ;  /* 0x00000013ff187219 */ /* 0x020fe20000011610 */
[----:B0-----:R-:W-:-:S03]  /*0310*/  IMAD.SHL.U32 R10, R17, 0x20, RZ ;  /* 0x00000020110a7824 */ /* 0x001fc600078e00ff */
[----:B------:R-:W-:Y:S01]  /*0320*/  LOP3.LUT R11, R24, 0x1, RZ, 0xc0, !PT ;  /* 0x00000001180b7812 */ /* 0x000fe200078ec0ff */
[----:B------:R-:W-:-:S03]  /*0330*/  IMAD.IADD R10, R10, 0x1, R19 ;  /* 0x000000010a0a7824 */ /* 0x000fc600078e0213 */
[----:B------:R-:W-:Y:S01]  /*0340*/  ISETP.NE.U32.AND P0, PT, R11, 0x1, PT ;  /* 0x000000010b00780c */ /* 0x000fe20003f05070 */
[----:B------:R-:W-:-:S03]  /*0350*/  IMAD R11, R10, 0x5, RZ ;  /* 0x000000050a0b7824 */ /* 0x000fc600078e02ff */
[----:B------:R-:W-:Y:S01]  /*0360*/  R2P PR, R24, 0x7e ;  /* 0x0000007e18007804 */ /* 0x000fe20000000000 */
[----:B------:R-:W-:-:S08]  /*0370*/  IMAD.WIDE.U32 R10, R11, 0x4, R8 ;  /* 0x000000040b0a7825 */ /* 0x000fd000078e0008 */
[----:B------:R-:W2:Y:S04]  /*0380*/  @!P0 LDG.E R18, desc[UR6][R10.64] ;  /* 0x000000060a128981 */ /* 0x000ea8000c1e1900 */
[----:B------:R-:W3:Y:S04]  /*0390*/  @!P0 LDG.E R20, desc[UR6][R10.64+0x10] ;  /* 0x000010060a148981 */ /* 0x000ee8000c1e1900 */
[----:B------:R-:W4:Y:S04]  /*03a0*/  @P1 LDG.E R22, desc[UR6][R10.64+0x14] ;  /* 0x000014060a161981 */ /* 0x000f28000c1e1900 */
[----:B------:R-:W4:Y:S04]  /*03b0*/  @P2 LDG.E R26, desc[UR6][R10.64+0x28] ;  /* 0x000028060a1a2981 */ /* 0x000f28000c1e1900 */
[----:B------:R-:W4:Y:S04]  /*03c0*/  @!P0 LDG.E R21, desc[UR6][R10.64+0x4] ;  /* 0x000004060a158981 */ /* 0x000f28000c1e1900 */
[----:B------:R-:W4:Y:S04]  /*03d0*/  @!P0 LDG.E R23, desc[UR6][R10.64+0xc] ;  /* 0x00000c060a178981 */ /* 0x000f28000c1e1900 */
[----:B------:R-:W4:Y:S04]  /*03e0*/  @P1 LDG.E R25, desc[UR6][R10.64+0x18] ;  /* 0x000018060a191981 */ /* 0x000f28000c1e1900 */
[----:B------:R-:W4:Y:S04]  /*03f0*/  @P3 LDG.E R28, desc[UR6][R10.64+0x3c] ;  /* 0x00003c060a1c3981 */ /* 0x000f28000c1e1900 */
[----:B------:R-:W4:Y:S01]  /*0400*/  @P6 LDG.E R27, desc[UR6][R10.64+0x7c] ;  /* 0x00007c060a1b6981 */ /* 0x000f22000c1e1900 */
[----:B--2---:R-:W-:-:S03]  /*0410*/  @!P0 LOP3.LUT R15, R15, R18, RZ, 0x3c, !PT ;  /* 0x000000120f0f8212 */ /* 0x004fc600078e3cff */
[----:B------:R-:W2:Y:S01]  /*0420*/  @!P0 LDG.E R18, desc[UR6][R10.64+0x8] ;  /* 0x000008060a128981 */ /* 0x000ea2000c1e1900 */
[----:B---3--:R-:W-:-:S03]  /*0430*/  @!P0 LOP3.LUT R3, R3, R20, RZ, 0x3c, !PT ;  /* 0x0000001403038212 */ /* 0x008fc600078e3cff */
[----:B------:R-:W3:Y:S01]  /*0440*/  @P1 LDG.E R20, desc[UR6][R10.64+0x24] ;  /* 0x000024060a141981 */ /* 0x000ee2000c1e1900 */
[----:B----4-:R-:W-:-:S03]  /*0450*/  @P1 LOP3.LUT R15, R15, R22, RZ, 0x3c, !PT ;  /* 0x000000160f0f1212 */ /* 0x010fc600078e3cff */
[----:B------:R-:W4:Y:S01]  /*0460*/  @P2 LDG.E R22, desc[UR6][R10.64+0x38] ;  /* 0x000038060a162981 */ /* 0x000f22000c1e1900 */
[----:B------:R-:W-:-:S03]  /*0470*/  @P2 LOP3.LUT R15, R15, R26, RZ, 0x3c, !PT ;  /* 0x0000001a0f0f2212 */ /* 0x000fc600078e3cff */
[----:B------:R-:W4:Y:S01]  /*0480*/  @P4 LDG.E R26, desc[UR6][R10.64+0x50] ;  /* 0x000050060a1a4981 */ /* 0x000f22000c1e1900 */
[----:B------:R-:W-:-:S03]  /*0490*/  @!P0 LOP3.LUT R4, R4, R21, RZ, 0x3c, !PT ;  /* 0x0000001504048212 */ /* 0x000fc600078e3cff */
[----:B------:R-:W4:Y:S01]  /*04a0*/  @P1 LDG.E R21, desc[UR6][R10.64+0x20] ;  /* 0x000020060a151981 */ /* 0x000f22000c1e1900 */
[----:B------:R-:W-:-:S03]  /*04b0*/  @!P0 LOP3.LUT R2, R2, R23, RZ, 0x3c, !PT ;  /* 0x0000001702028212 */ /* 0x000fc600078e3cff */
[----:B------:R-:W4:Y:S01]  /*04c0*/  @P2 LDG.E R23, desc[UR6][R10.64+0x2c] ;  /* 0x00002c060a172981 */ /* 0x000f22000c1e1900 */
[----:B------:R-:W-:-:S03]  /*04d0*/  @P1 LOP3.LUT R4, R4, R25, RZ, 0x3c, !PT ;  /* 0x0000001904041212 */ /* 0x000fc600078e3cff */
[----:B------:R-:W4:Y:S01]  /*04e0*/  @P2 LDG.E R25, desc[UR6][R10.64+0x34] ;  /* 0x000034060a192981 */ /* 0x000f22000c1e1900 */
[----:B--2---:R-:W-:-:S03]  /*04f0*/  @!P0 LOP3.LUT R5, R5, R18, RZ, 0x3c, !PT ;  /* 0x0000001205058212 */ /* 0x004fc600078e3cff */
[----:B------:R-:W2:Y:S01]  /*0500*/  @P1 LDG.E R18, desc[UR6][R10.64+0x1c] ;  /* 0x00001c060a121981 */ /* 0x000ea2000c1e1900 */
[----:B---3--:R-:W-:-:S03]  /*0510*/  @P1 LOP3.LUT R3, R3, R20, RZ, 0x3c, !PT ;  /* 0x0000001403031212 */ /* 0x008fc600078e3cff */
[----:B------:R-:W3:Y:S01]  /*0520*/  @P2 LDG.E R20, desc[UR6][R10.64+0x30] ;  /* 0x000030060a142981 */ /* 0x000ee2000c1e1900 */
[----:B----4-:R-:W-:-:S03]  /*0530*/  @P2 LOP3.LUT R3, R3, R22, RZ, 0x3c, !PT ;  /* 0x0000001603032212 */ /* 0x010fc600078e3cff */
[----:B------:R-:W4:Y:S01]  /*0540*/  @P3 LDG.E R22, desc[UR6][R10.64+0x4c] ;  /* 0x00004c060a163981 */ /* 0x000f22000c1e1900 */
[----:B------:R-:W-:-:S04]  /*0550*/  @P3 LOP3.LUT R15, R15, R28, RZ, 0x3c, !PT ;  /* 0x0000001c0f0f3212 */ /* 0x000fc800078e3cff */
[----:B------:R-:W-:Y:S02]  /*0560*/  @P4 LOP3.LUT R15, R15, R26, RZ, 0x3c, !PT ;  /* 0x0000001a0f0f4212 */ /* 0x000fe400078e3cff */
[----:B------:R-:W-:Y:S01]  /*0570*/  @P1 LOP3.LUT R2, R2, R21, RZ, 0x3c, !PT ;  /* 0x0000001502021212 */ /* 0x000fe200078e3cff */
[----:B------:R-:W4:Y:S04]  /*0580*/  @P5 LDG.E R26, desc[UR6][R10.64+0x64] ;  /* 0x000064060a1a5981 */ /* 0x000f28000c1e1900 */
[----:B------:R-:W4:Y:S01]  /*0590*/  @P3 LDG.E R21, desc[UR6][R10.64+0x40] ;  /* 0x000040060a153981 */ /* 0x000f22000c1e1900 */
[----:B------:R-:W-:Y:S02]  /*05a0*/  @P2 LOP3.LUT R4, R4, R23, RZ, 0x3c, !PT ;  /* 0x0000001704042212 */ /* 0x000fe400078e3cff */
[----:B------:R-:W-:Y:S01]  /*05b0*/  @P2 LOP3.LUT R2, R2, R25, RZ, 0x3c, !PT ;  /* 0x0000001902022212 */ /* 0x000fe200078e3cff */
[----:B------:R-:W4:Y:S04]  /*05c0*/  @P3 LDG.E R23, desc[UR6][R10.64+0x48] ;  /* 0x000048060a173981 */ /* 0x000f28000c1e1900 */
[----:B------:R-:W4:Y:S01]  /*05d0*/  @P4 LDG.E R25, desc[UR6][R10.64+0x54] ;  /* 0x000054060a194981 */ /* 0x000f22000c1e1900 */
[----:B--2---:R-:W-:-:S03]  /*05e0*/  @P1 LOP3.LUT R5, R5, R18, RZ, 0x3c, !PT ;  /* 0x0000001205051212 */ /* 0x004fc600078e3cff */
[----:B------:R-:W2:Y:S01]  /*05f0*/  @P3 LDG.E R18, desc[UR6][R10.64+0x44] ;  /* 0x000044060a123981 */ /* 0x000ea2000c1e1900 */
[----:B---3--:R-:W-:-:S03]  /*0600*/  @P2 LOP3.LUT R5, R5, R20, RZ, 0x3c, !PT ;  /* 0x0000001405052212 */ /* 0x008fc600078e3cff */
[----:B------:R-:W3:Y:S01]  /*0610*/  @P4 LDG.E R20, desc[UR6][R10.64+0x58] ;  /* 0x000058060a144981 */ /* 0x000ee2000c1e1900 */
[----:B----4-:R-:W-:-:S03]  /*0620*/  @P3 LOP3.LUT R3, R3, R22, RZ, 0x3c, !PT ;  /* 0x0000001603033212 */ /* 0x010fc600078e3cff */
[----:B------:R-:W4:Y:S01]  /*0630*/  @P4 LDG.E R22, desc[UR6][R10.64+0x60] ;  /* 0x000060060a164981 */ /* 0x000f22000c1e1900 */
[----:B------:R-:W-:Y:S02]  /*0640*/  LOP3.LUT P0, RZ, R24, 0x80, RZ, 0xc0, !PT ;  /* 0x0000008018ff7812 */ /* 0x000fe4000780c0ff */
[----:B------:R-:W-:Y:S02]  /*0650*/  @P5 LOP3.LUT R15, R15, R26, RZ, 0x3c, !PT ;  /* 0x0000001a0f0f5212 */ /* 0x000fe400078e3cff */
[----:B------:R-:W4:Y:S01]  /*0660*/  @P6 LDG.E R26, desc[UR6][R10.64+0x78] ;  /* 0x000078060a1a6981 */ /* 0x000f22000c1e1900 */
[----:B------:R-:W-:-:S03]  /*0670*/  @P3 LOP3.LUT R4, R4, R21, RZ, 0x3c, !PT ;  /* 0x0000001504043212 */ /* 0x000fc600078e3cff */
[----:B------:R-:W4:Y:S01]  /*0680*/  @P4 LDG.E R21, desc[UR6][R10.64+0x5c] ;  /* 0x00005c060a154981 */ /* 0x000f22000c1e1900 */
[----:B------:R-:W-:-:S03]  /*0690*/  @P3 LOP3.LUT R2, R2, R23, RZ, 0x3c, !PT ;  /* 0x0000001702023212 */ /* 0x000fc600078e3cff */
[----:B------:R-:W4:Y:S01]  /*06a0*/  @P5 LDG.E R23, desc[UR6][R10.64+0x68] ;  /* 0x000068060a175981 */ /* 0x000f22000c1e1900 */
[----:B------:R-:W-:-:S03]  /*06b0*/  @P4 LOP3.LUT R4, R4, R25, RZ, 0x3c, !PT ;  /* 0x0000001904044212 */ /* 0x000fc600078e3cff */
[----:B------:R-:W4:Y:S01]  /*06c0*/  @P5 LDG.E R25, desc[UR6][R10.64+0x70] ;  /* 0x000070060a195981 */ /* 0x000f22000c1e1900 */
[----:B--2---:R-:W-:-:S03]  /*06d0*/  @P3 LOP3.LUT R5, R5, R18, RZ, 0x3c, !PT ;  /* 0x0000001205053212 */ /* 0x004fc600078e3cff */
[----:B------:R-:W2:Y:S01]  /*06e0*/  @P5 LDG.E R18, desc[UR6][R10.64+0x6c] ;  /* 0x00006c060a125981 */ /* 0x000ea2000c1e1900 */
[----:B---3--:R-:W-:-:S03]  /*06f0*/  @P4 LOP3.LUT R5, R5, R20, RZ, 0x3c, !PT ;  /* 0x0000001405054212 */ /* 0x008fc600078e3cff */
[----:B------:R-:W3:Y:S01]  /*0700*/  @P5 LDG.E R20, desc[UR6][R10.64+0x74] ;  /* 0x000074060a145981 */ /* 0x000ee2000c1e1900 */
[----:B----4-:R-:W-:-:S03]  /*0710*/  @P4 LOP3.LUT R3, R3, R22, RZ, 0x3c, !PT ;  /* 0x0000001603034212 */ /* 0x010fc600078e3cff */
[----:B------:R-:W4:Y:S01]  /*0720*/  @P0 LDG.E R22, desc[UR6][R10.64+0x8c] ;  /* 0x00008c060a160981 */ /* 0x000f22000c1e1900 */
[----:B------:R-:W-:-:S03]  /*0730*/  @P6 LOP3.LUT R15, R15, R26, RZ, 0x3c, !PT ;  /* 0x0000001a0f0f6212 */ /* 0x000fc600078e3cff */
        /* <DEDUP_REMOVED lines=13> */
[----:B------:R-:W-:Y:S02]  /*0810*/  @P6 LOP3.LUT R4, R4, R27, RZ, 0x3c, !PT ;  /* 0x0000001b04046212 */ /* 0x000fe400078e3cff */
[----:B------:R-:W-:Y:S02]  /*0820*/  @P6 LOP3.LUT R2, R2, R21, RZ, 0x3c, !PT ;  /* 0x0000001502026212 */ /* 0x000fe400078e3cff */
[----:B------:R-:W-:Y:S02]  /*0830*/  @P0 LOP3.LUT R4, R4, R23, RZ, 0x3c, !PT ;  /* 0x0000001704040212 */ /* 0x000fe400078e3cff */
[----:B------:R-:W-:Y:S02]  /*0840*/  @P0 LOP3.LUT R2, R2, R25, RZ, 0x3c, !PT ;  /* 0x0000001902020212 */ /* 0x000fe400078e3cff */
[----:B--2---:R-:W-:Y:S02]  /*0850*/  @P6 LOP3.LUT R5, R5, R18, RZ, 0x3c, !PT ;  /* 0x0000001205056212 */ /* 0x004fe400078e3cff */
[----:B---3--:R-:W-:-:S02]  /*0860*/  @P6 LOP3.LUT R3, R3, R20, RZ, 0x3c, !PT ;  /* 0x0000001403036212 */ /* 0x008fc400078e3cff */
[----:B----4-:R-:W-:Y:S02]  /*0870*/  @P0 LOP3.LUT R5, R5, R22, RZ, 0x3c, !PT ;  /* 0x0000001605050212 */ /* 0x010fe400078e3cff */
[----:B------:R-:W-:Y:S02]  /*0880*/  @P0 LOP3.LUT R3, R3, R26, RZ, 0x3c, !PT ;  /* 0x0000001a03030212 */ /* 0x000fe400078e3cff */
[----:B------:R-:W-:-:S13]  /*0890*/  R2P PR, R24.B1, 0x7f ;  /* 0x0000007f18007804 */ /* 0x000fda0000001000 */
[----:B------:R-:W2:Y:S04]  /*08a0*/  @P0 LDG.E R18, desc[UR6][R10.64+0xa0] ;  /* 0x0000a0060a120981 */ /* 0x000ea8000c1e1900 */
[----:B------:R-:W3:Y:S04]  /*08b0*/  @P1 LDG.E R22, desc[UR6][R10.64+0xb4] ;  /* 0x0000b4060a161981 */ /* 0x000ee8000c1e1900 */
[----:B------:R-:W4:Y:S04]  /*08c0*/  @P2 LDG.E R26, desc[UR6][R10.64+0xc8] ;  /* 0x0000c8060a1a2981 */ /* 0x000f28000c1e1900 */
[----:B------:R-:W4:Y:S04]  /*08d0*/  @P3 LDG.E R28, desc[UR6][R10.64+0xdc] ;  /* 0x0000dc060a1c3981 */ /* 0x000f28000c1e1900 */
[----:B------:R-:W4:Y:S04]  /*08e0*/  @P0 LDG.E R23, desc[UR6][R10.64+0xa4] ;  /* 0x0000a4060a170981 */ /* 0x000f28000c1e1900 */
[----:B------:R-:W4:Y:S04]  /*08f0*/  @P0 LDG.E R20, desc[UR6][R10.64+0xa8] ;  /* 0x0000a8060a140981 */ /* 0x000f28000c1e1900 */
[----:B------:R-:W4:Y:S04]  /*0900*/  @P4 LDG.E R25, desc[UR6][R10.64+0xf0] ;  /* 0x0000f0060a194981 */ /* 0x000f28000c1e1900 */
        /* <DEDUP_REMOVED lines=21> */
[----:B------:R-:W-:Y:S02]  /*0a60*/  LOP3.LUT P0, RZ, R24, 0x8000, RZ, 0xc0, !PT ;  /* 0x0000800018ff7812 */ /* 0x000fe4000780c0ff */
[----:B----4-:R-:W-:Y:S01]  /*0a70*/  @P5 LOP3.LUT R15, R15, R26, RZ, 0x3c, !PT ;  /* 0x0000001a0f0f5212 */ /* 0x010fe200078e3cff */
[----:B------:R-:W4:Y:S04]  /*0a80*/  @P3 LDG.E R24, desc[UR6][R10.64+0xe4] ;  /* 0x0000e4060a183981 */ /* 0x000f28000c1e1900 */
[----:B------:R-:W2:Y:S01]  /*0a90*/  @P6 LDG.E R26, desc[UR6][R10.64+0x118] ;  /* 0x000118060a1a6981 */ /* 0x000ea2000c1e1900 */
        /* <DEDUP_REMOVED lines=8> */
[----:B---3--:R-:W-:-:S03]  /*0b20*/  @P2 LOP3.LUT R3, R3, R22, RZ, 0x3c, !PT ;  /* 0x0000001603032212 */ /* 0x008fc600078e3cff */
[----:B------:R-:W3:Y:S01]  /*0b30*/  @P4 LDG.E R22, desc[UR6][R10.64+0x100] ;  /* 0x000100060a164981 */ /* 0x000ee2000c1e1900 */
[----:B--2---:R-:W-:-:S03]  /*0b40*/  @P6 LOP3.LUT R15, R15, R26, RZ, 0x3c, !PT ;  /* 0x0000001a0f0f6212 */ /* 0x004fc600078e3cff */
[----:B------:R-:W2:Y:S01]  /*0b50*/  @P0 LDG.E R26, desc[UR6][R10.64+0x12c] ;  /* 0x00012c060a1a0981 */ /* 0x000ea2000c1e1900 */
[----:B----4-:R-:W-:-:S03]  /*0b60*/  @P2 LOP3.LUT R2, R2, R23, RZ, 0x3c, !PT ;  /* 0x0000001702022212 */ /* 0x010fc600078e3cff */
[----:B------:R-:W4:Y:S01]  /*0b70*/  @P4 LDG.E R23, desc[UR6][R10.64+0xfc] ;  /* 0x0000fc060a174981 */ /* 0x000f22000c1e1900 */
[----:B------:R-:W-:-:S03]  /*0b80*/  @P2 LOP3.LUT R5, R5, R20, RZ, 0x3c, !PT ;  /* 0x0000001405052212 */ /* 0x000fc600078e3cff */
[----:B------:R-:W4:Y:S01]  /*0b90*/  @P4 LDG.E R20, desc[UR6][R10.64+0xf8] ;  /* 0x0000f8060a144981 */ /* 0x000f22000c1e1900 */
[----:B------:R-:W-:Y:S02]  /*0ba0*/  @P3 LOP3.LUT R2, R2, R27, RZ, 0x3c, !PT ;  /* 0x0000001b02023212 */ /* 0x000fe400078e3cff */
[----:B------:R-:W-:Y:S01]  /*0bb0*/  @P3 LOP3.LUT R4, R4, R25, RZ, 0x3c, !PT ;  /* 0x0000001904043212 */ /* 0x000fe200078e3cff */
[----:B------:R-:W4:Y:S01]  /*0bc0*/  @P5 LDG.E R27, desc[UR6][R10.64+0x110] ;  /* 0x000110060a1b5981 */ /* 0x000f22000c1e1900 */
[----:B------:R-:W-:-:S03]  /*0bd0*/  @P3 LOP3.LUT R5, R5, R24, RZ, 0x3c, !PT ;  /* 0x0000001805053212 */ /* 0x000fc600078e3cff */
[----:B------:R-:W4:Y:S04]  /*0be0*/  @P5 LDG.E R25, desc[UR6][R10.64+0x108] ;  /* 0x000108060a195981 */ /* 0x000f28000c1e1900 */
        /* <DEDUP_REMOVED lines=19> */
[----:B------:R-:W-:-:S05]  /*0d20*/  VIADD R19, R19, 0x10 ;  /* 0x0000001013137836 */ /* 0x000fca0000000000 */
[----:B------:R-:W-:Y:S02]  /*0d30*/  ISETP.NE.AND P1, PT, R19, 0x20, PT ;  /* 0x000000201300780c */ /* 0x000fe40003f25270 */
[----:B------:R-:W-:Y:S02]  /*0d40*/  @P5 LOP3.LUT R3, R3, R18, RZ, 0x3c, !PT ;  /* 0x0000001203035212 */ /* 0x000fe400078e3cff */
[----:B------:R-:W-:Y:S02]  /*0d50*/  @P6 LOP3.LUT R4, R4, R21, RZ, 0x3c, !PT ;  /* 0x0000001504046212 */ /* 0x000fe400078e3cff */
[----:B---3--:R-:W-:-:S04]  /*0d60*/  @P6 LOP3.LUT R3, R3, R22, RZ, 0x3c, !PT ;  /* 0x0000001603036212 */ /* 0x008fc800078e3cff */
[----:B--2---:R-:W-:Y:S02]  /*0d70*/  @P0 LOP3.LUT R3, R3, R26, RZ, 0x3c, !PT ;  /* 0x0000001a03030212 */ /* 0x004fe400078e3cff */
[----:B----4-:R-:W-:Y:S02]  /*0d80*/  @P6 LOP3.LUT R2, R2, R23, RZ, 0x3c, !PT ;  /* 0x0000001702026212 */ /* 0x010fe400078e3cff */
[----:B------:R-:W-:Y:S02]  /*0d90*/  @P6 LOP3.LUT R5, R5, R20, RZ, 0x3c, !PT ;  /* 0x0000001405056212 */ /* 0x000fe400078e3cff */
[----:B------:R-:W-:Y:S02]  /*0da0*/  @P0 LOP3.LUT R2, R2, R27, RZ, 0x3c, !PT ;  /* 0x0000001b02020212 */ /* 0x000fe400078e3cff */
[----:B------:R-:W-:Y:S02]  /*0db0*/  @P0 LOP3.LUT R4, R4, R25, RZ, 0x3c, !PT ;  /* 0x0000001904040212 */ /* 0x000fe400078e3cff */
[----:B------:R-:W-:Y:S01]  /*0dc0*/  @P0 LOP3.LUT R5, R5, R24, RZ, 0x3c, !PT ;  /* 0x0000001805050212 */ /* 0x000fe200078e3cff */
[----:B------:R-:W-:Y:S06]  /*0dd0*/  @P1 BRA `(.L_x_48) ;  /* 0xfffffff400481947 */ /* 0x000fec000383ffff */
[----:B------:R-:W-:-:S05]  /*0de0*/  VIADD R17, R17, 0x1 ;  /* 0x0000000111117836 */ /* 0x000fca0000000000 */
[----:B------:R-:W-:-:S13]  /*0df0*/  ISETP.NE.AND P0, PT, R17, 0x5, PT ;  /* 0x000000051100780c */ /* 0x000fda0003f05270 */
[----:B------:R-:W-:Y:S05]  /*0e00*/  @P0 BRA `(.L_x_49) ;  /* 0xfffffff400300947 */ /* 0x000fea000383ffff */
[----:B------:R1:W-:Y:S01]  /*0e10*/  STG.E.64 desc[UR6][R6.64+0x8], R4 ;  /* 0x0000080406007986 */ /* 0x0003e2000c101b06 */
[----:B------:R-:W-:Y:S01]  /*0e20*/  VIADD R14, R14, 0x1 ;  /* 0x000000010e0e7836 */ /* 0x000fe20000000000 */
[----:B------:R-:W-:Y:S02]  /*0e30*/  LOP3.LUT R11, R13, 0x3, RZ, 0xc0, !PT ;  /* 0x000000030d0b7812 */ /* 0x000fe400078ec0ff */
[----:B------:R1:W-:Y:S02]  /*0e40*/  STG.E.64 desc[UR6][R6.64+0x10], R2 ;  /* 0x0000100206007986 */ /* 0x0003e4000c101b06 */
[----:B------:R-:W-:Y:S02]  /*0e50*/  ISETP.GE.U32.AND P0, PT, R14, R11, PT ;  /* 0x0000000b0e00720c */ /* 0x000fe40003f06070 */
[----:B------:R1:W-:Y:S11]  /*0e60*/  STG.E desc[UR6][R6.64+0x4], R15 ;  /* 0x0000040f06007986 */ /* 0x0003f6000c101906 */
[----:B------:R-:W-:Y:S05]  /*0e70*/  @!P0 BRA `(.L_x_50) ;  /* 0xfffffff400048947 */ /* 0x000fea000383ffff */
.L_x_47:
[----:B------:R-:W-:Y:S05]  /*0e80*/  BSYNC.RECONVERGENT B1 ;  /* 0x0000000000017941 */ /* 0x000fea0003800200 */
.L_x_46:
[C---:B------:R-:W-:Y:S01]  /*0e90*/  ISETP.GT.U32.AND P0, PT, R13.reuse, 0x3, PT ;  /* 0x000000030d00780c */ /* 0x040fe20003f04070 */
[----:B------:R-:W-:Y:S01]  /*0ea0*/  VIADD R12, R12, 0x1 ;  /* 0x000000010c0c7836 */ /* 0x000fe20000000000 */
[--C-:B------:R-:W-:Y:S02]  /*0eb0*/  SHF.R.U64 R13, R13, 0x2, R0.reuse ;  /* 0x000000020d0d7819 */ /* 0x100fe40000001200 */
[----:B------:R-:W-:Y:S02]  /*0ec0*/  ISETP.GT.U32.AND.EX P0, PT, R0, RZ, PT, P0 ;  /* 0x000000ff0000720c */ /* 0x000fe40003f04100 */
[----:B------:R-:W-:-:S11]  /*0ed0*/  SHF.R.U32.HI R0, RZ, 0x2, R0 ;  /* 0x00000002ff007819 */ /* 0x000fd60000011600 */
[----:B------:R-:W-:Y:S05]  /*0ee0*/  @P0 BRA `(.L_x_51) ;  /* 0xfffffff000c80947 */ /* 0x000fea000383ffff */
.L_x_45:
[----:B------:R-:W-:Y:S05]  /*0ef0*/  BSYNC.RECONVERGENT B0 ;  /* 0x0000000000007941 */ /* 0x000fea0003800200 */
.L_x_44:
[----:B------:R-:W-:Y:S04]  /*0f00*/  STG.E.64 desc[UR6][R6.64+0x18], RZ ;  /* 0x000018ff06007986 */ /* 0x000fe8000c101b06 */
[----:B------:R-:W-:Y:S04]  /*0f10*/  STG.E desc[UR6][R6.64+0x20], RZ ;  /* 0x000020ff06007986 */ /* 0x000fe8000c101906 */
[----:B------:R-:W-:Y:S01]  /*0f20*/  STG.E.64 desc[UR6][R6.64+0x28], RZ ;  /* 0x000028ff06007986 */ /* 0x000fe2000c101b06 */
[----:B------:R-:W-:Y:S05]  /*0f30*/  EXIT ;  /* 0x000000000000794d */ /* 0x000fea0003800000 */
.L_x_52:
        /* <DEDUP_REMOVED lines=12> */
.L_x_61:


//--------------------- .nv.global.init           --------------------------
	.section	.nv.global.init,"aw",@progbits
	.align	4
.nv.global.init:
	.type		mrg32k3aM1SubSeq,@object
	.size		mrg32k3aM1SubSeq,(mrg32k3aM2SubSeq - mrg32k3aM1SubSeq)
mrg32k3aM1SubSeq:
        /*0000*/ 	.byte	0x0b, 0xcc, 0xee, 0x04, 0x73, 0x29, 0x8b, 0x6f, 0xf6, 0x53, 0x03, 0xf6, 0x23, 0xf6, 0xea, 0xda
        /* <DEDUP_REMOVED lines=125> */
	.type		mrg32k3aM2SubSeq,@object
	.size		mrg32k3aM2SubSeq,(mrg32k3aM1 - mrg32k3aM2SubSeq)
mrg32k3aM2SubSeq:
        /* <DEDUP_REMOVED lines=126> */
	.type		mrg32k3aM1,@object
	.size		mrg32k3aM1,(mrg32k3aM1Seq - mrg32k3aM1)
mrg32k3aM1:
        /* <DEDUP_REMOVED lines=144> */
	.type		mrg32k3aM1Seq,@object
	.size		mrg32k3aM1Seq,(mrg32k3aM2 - mrg32k3aM1Seq)
mrg32k3aM1Seq:
        /* <DEDUP_REMOVED lines=144> */
	.type		mrg32k3aM2,@object
	.size		mrg32k3aM2,(mrg32k3aM2Seq - mrg32k3aM2)
mrg32k3aM2:
        /* <DEDUP_REMOVED lines=144> */
	.type		mrg32k3aM2Seq,@object
	.size		mrg32k3aM2Seq,(precalc_xorwow_matrix - mrg32k3aM2Seq)
mrg32k3aM2Seq:
        /* <DEDUP_REMOVED lines=144> */
	.type		precalc_xorwow_matrix,@object
	.size		precalc_xorwow_matrix,(precalc_xorwow_offset_matrix - precalc_xorwow_matrix)
precalc_xorwow_matrix:
        /* <DEDUP_REMOVED lines=6400> */
	.type		precalc_xorwow_offset_matrix,@object
	.size		precalc_xorwow_offset_matrix,(.L_1 - precalc_xorwow_offset_matrix)
precalc_xorwow_offset_matrix:
        /* <DEDUP_REMOVED lines=6400> */
.L_1:


//--------------------- .nv.shared.reserved.0     --------------------------
	.section	.nv.shared.reserved.0,"aw",@nobits
	.weak		__nv_reservedSMEM_offset_0_alias
	.size		__nv_reservedSMEM_offset_0_alias, 0, 64
	.other		__nv_reservedSMEM_offset_0_alias,@"STO_CUDA_RESERVED_SHARED STV_DEFAULT"
__nv_reservedSMEM_offset_0_alias:
	.zero		0
	.zero		64


//--------------------- .nv.constant0._Z10initAgentsP5AgentP17curandStateXORWOW --------------------------
	.section	.nv.constant0._Z10initAgentsP5AgentP17curandStateXORWOW,"a",@progbits
	.sectionflags	@""
	.align	4
.nv.constant0._Z10initAgentsP5AgentP17curandStateXORWOW:
	.zero		912


//--------------------- .nv.constant0._Z11GPU_DeceaseP5AgentP17curandStateXORWOW --------------------------
	.section	.nv.constant0._Z11GPU_DeceaseP5AgentP17curandStateXORWOW,"a",@progbits
	.sectionflags	@""
	.align	4
.nv.constant0._Z11GPU_DeceaseP5AgentP17curandStateXORWOW:
	.zero		912


//--------------------- .nv.constant0._Z19GPU_externContagionP5AgentP17curandStateXORWOW --------------------------
	.section	.nv.constant0._Z19GPU_externContagionP5AgentP17curandStateXORWOW,"a",@progbits
	.sectionflags	@""
	.align	4
.nv.constant0._Z19GPU_externContagionP5AgentP17curandStateXORWOW:
	.zero		912


//--------------------- .nv.constant0._Z12GPU_movilityP5AgentP17curandStateXORWOWPi --------------------------
	.section	.nv.constant0._Z12GPU_movilityP5AgentP17curandStateXORWOWPi,"a",@progbits
	.sectionflags	@""
	.align	4
.nv.constant0._Z12GPU_movilityP5AgentP17curandStateXORWOWPi:
	.zero		920


//--------------------- .nv.constant0._Z10GPU_EfectsP5AgentP17curandStateXORWOW --------------------------
	.section	.nv.constant0._Z10GPU_EfectsP5AgentP17curandStateXORWOW,"a",@progbits
	.sectionflags	@""
	.align	4
.nv.constant0._Z10GPU_EfectsP5AgentP17curandStateXORWOW:
	.zero		912


//--------------------- .nv.constant0._Z12GPU_contagioP5AgentP17curandStateXORWOW --------------------------
	.section	.nv.constant0._Z12GPU_contagioP5AgentP17curandStateXORWOW,"a",@progbits
	.sectionflags	@""
	.align	4
.nv.constant0._Z12GPU_contagioP5AgentP17curandStateXORWOW:
	.zero		912


//--------------------- .nv.constant0._Z12setup_kernelP17curandStateXORWOWm --------------------------
	.section	.nv.constant0._Z12setup_kernelP17curandStateXORWOWm,"a",@progbits
	.sectionflags	@""
	.align	4
.nv.constant0._Z12setup_kernelP17curandStateXORWOWm:
	.zero		912


//--------------------- SYMBOLS --------------------------

	.type		.nv.reservedSmem.offset0,@object
	.size		.nv.reservedSmem.offset0,0x4
